	.target	sm_90a

	.elftype	@"ET_EXEC"


//--------------------- .note.nv.tkinfo           --------------------------
	.section	.note.nv.tkinfo,"",@"SHT_NOTE"
	.sectionflags	@"SHF_NOTE_NV_TKINFO"
	.tkinfo
        /*0018*/ 	.word	0x00000002
        /*0030*/ 	.string	""
        /*0030*/ 	.string	"ptxas"
        /*0030*/ 	.string	"Cuda compilation tools, release 13.0, V13.0.88"
        /*0030*/ 	.string	"Build cuda_13.0.r13.0/compiler.36424714_0"
        /*0030*/ 	.string	"-arch sm_90a -m 64 "



//--------------------- .note.nv.cuinfo           --------------------------
	.section	.note.nv.cuinfo,"",@"SHT_NOTE"
	.sectionflags	@"SHF_NOTE_NV_CUINFO"
        /*0018*/ 	.short	0x0002
        /*001a*/ 	.short	0x005a
        /*001c*/ 	.short	0x0082
	.zero		2


//--------------------- .nv.info                  --------------------------
	.section	.nv.info,"",@"SHT_CUDA_INFO"
	.align	4


	//----- nvinfo : EIATTR_REGCOUNT
	.align		4
        /*0000*/ 	.byte	0x04, 0x2f
        /*0002*/ 	.short	(.L_15 - .L_14)
	.align		4
.L_14:
        /*0004*/ 	.word	index@(_ZN7cutlass13device_kernelINS_4gemm6kernel13GemmUniversalIN4cute5tupleIJiiiiEEENS1_10collective13CollectiveMmaINS1_34MainloopSm90TmaGmmaWarpSpecializedILi3ENS5_IJNS4_1CILi2EEESB_NSA_ILi1EEEEEENS1_35KernelTmaWarpSpecializedCooperativeEEENS5_IJNSA_ILi128EEESG_NSA_ILi64EEEEEENS_10bfloat16_tENS5_IJlSC_lEEESJ_SK_NS4_8TiledMMAINS4_8MMA_AtomIJNS4_4SM904GMMA28MMA_64x128x16_F32BF16BF16_SSILNSO_5MajorE0ELSQ_0ELNSO_7ScaleInE1ELSR_1EEEEEENS4_6LayoutINS5_IJSB_SC_SC_EEENS5_IJSC_NSA_ILi0EEESW_EEEEENS5_IJNS4_10UnderscoreESZ_SZ_EEEEENS4_23SM90_TMA_LOAD_MULTICASTENS4_14ComposedLayoutINS4_7SwizzleILi3ELi4ELi3EEENS4_18smem_ptr_flag_bitsILi16EEENSU_INS5_IJNSA_ILi8EEESH_EEENS5_IJSH_SC_EEEEEEEvNS4_8identityES12_S1C_vS1D_EENS_8epilogue10collective6detail29Sm90TmaWarpSpecializedAdapterINS1G_15DefaultEpilogueISJ_SK_SK_NS1F_6thread17LinearCombinationISJ_Li1EffLNS1K_9ScaleType4KindE0ELNS_15FloatRoundStyleE2ESJ_EENS1_15EpilogueDefaultEEEEEvvEEEEvNT_6ParamsE)
        /*0008*/ 	.word	0x000000a8


	//----- nvinfo : EIATTR_FRAME_SIZE
	.align		4
.L_15:
        /*000c*/ 	.byte	0x04, 0x11
        /*000e*/ 	.short	(.L_17 - .L_16)
	.align		4
.L_16:
        /*0010*/ 	.word	index@(_ZN7cutlass13device_kernelINS_4gemm6kernel13GemmUniversalIN4cute5tupleIJiiiiEEENS1_10collective13CollectiveMmaINS1_34MainloopSm90TmaGmmaWarpSpecializedILi3ENS5_IJNS4_1CILi2EEESB_NSA_ILi1EEEEEENS1_35KernelTmaWarpSpecializedCooperativeEEENS5_IJNSA_ILi128EEESG_NSA_ILi64EEEEEENS_10bfloat16_tENS5_IJlSC_lEEESJ_SK_NS4_8TiledMMAINS4_8MMA_AtomIJNS4_4SM904GMMA28MMA_64x128x16_F32BF16BF16_SSILNSO_5MajorE0ELSQ_0ELNSO_7ScaleInE1ELSR_1EEEEEENS4_6LayoutINS5_IJSB_SC_SC_EEENS5_IJSC_NSA_ILi0EEESW_EEEEENS5_IJNS4_10UnderscoreESZ_SZ_EEEEENS4_23SM90_TMA_LOAD_MULTICASTENS4_14ComposedLayoutINS4_7SwizzleILi3ELi4ELi3EEENS4_18smem_ptr_flag_bitsILi16EEENSU_INS5_IJNSA_ILi8EEESH_EEENS5_IJSH_SC_EEEEEEEvNS4_8identityES12_S1C_vS1D_EENS_8epilogue10collective6detail29Sm90TmaWarpSpecializedAdapterINS1G_15DefaultEpilogueISJ_SK_SK_NS1F_6thread17LinearCombinationISJ_Li1EffLNS1K_9ScaleType4KindE0ELNS_15FloatRoundStyleE2ESJ_EENS1_15EpilogueDefaultEEEEEvvEEEEvNT_6ParamsE)
        /*0014*/ 	.word	0x00000000


	//----- nvinfo : EIATTR_MIN_STACK_SIZE
	.align		4
.L_17:
        /*0018*/ 	.byte	0x04, 0x12
        /*001a*/ 	.short	(.L_19 - .L_18)
	.align		4
.L_18:
        /*001c*/ 	.word	index@(_ZN7cutlass13device_kernelINS_4gemm6kernel13GemmUniversalIN4cute5tupleIJiiiiEEENS1_10collective13CollectiveMmaINS1_34MainloopSm90TmaGmmaWarpSpecializedILi3ENS5_IJNS4_1CILi2EEESB_NSA_ILi1EEEEEENS1_35KernelTmaWarpSpecializedCooperativeEEENS5_IJNSA_ILi128EEESG_NSA_ILi64EEEEEENS_10bfloat16_tENS5_IJlSC_lEEESJ_SK_NS4_8TiledMMAINS4_8MMA_AtomIJNS4_4SM904GMMA28MMA_64x128x16_F32BF16BF16_SSILNSO_5MajorE0ELSQ_0ELNSO_7ScaleInE1ELSR_1EEEEEENS4_6LayoutINS5_IJSB_SC_SC_EEENS5_IJSC_NSA_ILi0EEESW_EEEEENS5_IJNS4_10UnderscoreESZ_SZ_EEEEENS4_23SM90_TMA_LOAD_MULTICASTENS4_14ComposedLayoutINS4_7SwizzleILi3ELi4ELi3EEENS4_18smem_ptr_flag_bitsILi16EEENSU_INS5_IJNSA_ILi8EEESH_EEENS5_IJSH_SC_EEEEEEEvNS4_8identityES12_S1C_vS1D_EENS_8epilogue10collective6detail29Sm90TmaWarpSpecializedAdapterINS1G_15DefaultEpilogueISJ_SK_SK_NS1F_6thread17LinearCombinationISJ_Li1EffLNS1K_9ScaleType4KindE0ELNS_15FloatRoundStyleE2ESJ_EENS1_15EpilogueDefaultEEEEEvvEEEEvNT_6ParamsE)
        /*0020*/ 	.word	0x00000000
.L_19:


//--------------------- .nv.compat                --------------------------
	.section	.nv.compat,"",@"SHT_CUDA_COMPAT_INFO"
	.align	4
        /*0000*/ 	.byte	0x02, 0x09, 0x01, 0x00, 0x02, 0x02, 0x04, 0x00, 0x02, 0x05, 0x05, 0x00, 0x03, 0x07, 0x01, 0x01
        /*0010*/ 	.byte	0x02, 0x03, 0x01, 0x00, 0x02, 0x06, 0x01, 0x00, 0x04, 0x0b, 0x08, 0x00, 0x00, 0x00, 0x00, 0x00
        /*0020*/ 	.byte	0x00, 0x00, 0x00, 0x00


//--------------------- .nv.info._ZN7cutlass13device_kernelINS_4gemm6kernel13GemmUniversalIN4cute5tupleIJiiiiEEENS1_10collective13CollectiveMmaINS1_34MainloopSm90TmaGmmaWarpSpecializedILi3ENS5_IJNS4_1CILi2EEESB_NSA_ILi1EEEEEENS1_35KernelTmaWarpSpecializedCooperativeEEENS5_IJNSA_ILi128EEESG_NSA_ILi64EEEEEENS_10bfloat16_tENS5_IJlSC_lEEESJ_SK_NS4_8TiledMMAINS4_8MMA_AtomIJNS4_4SM904GMMA28MMA_64x128x16_F32BF16BF16_SSILNSO_5MajorE0ELSQ_0ELNSO_7ScaleInE1ELSR_1EEEEEENS4_6LayoutINS5_IJSB_SC_SC_EEENS5_IJSC_NSA_ILi0EEESW_EEEEENS5_IJNS4_10UnderscoreESZ_SZ_EEEEENS4_23SM90_TMA_LOAD_MULTICASTENS4_14ComposedLayoutINS4_7SwizzleILi3ELi4ELi3EEENS4_18smem_ptr_flag_bitsILi16EEENSU_INS5_IJNSA_ILi8EEESH_EEENS5_IJSH_SC_EEEEEEEvNS4_8identityES12_S1C_vS1D_EENS_8epilogue10collective6detail29Sm90TmaWarpSpecializedAdapterINS1G_15DefaultEpilogueISJ_SK_SK_NS1F_6thread17LinearCombinationISJ_Li1EffLNS1K_9ScaleType4KindE0ELNS_15FloatRoundStyleE2ESJ_EENS1_15EpilogueDefaultEEEEEvvEEEEvNT_6ParamsE --------------------------
	.section	.nv.info._ZN7cutlass13device_kernelINS_4gemm6kernel13GemmUniversalIN4cute5tupleIJiiiiEEENS1_10collective13CollectiveMmaINS1_34MainloopSm90TmaGmmaWarpSpecializedILi3ENS5_IJNS4_1CILi2EEESB_NSA_ILi1EEEEEENS1_35KernelTmaWarpSpecializedCooperativeEEENS5_IJNSA_ILi128EEESG_NSA_ILi64EEEEEENS_10bfloat16_tENS5_IJlSC_lEEESJ_SK_NS4_8TiledMMAINS4_8MMA_AtomIJNS4_4SM904GMMA28MMA_64x128x16_F32BF16BF16_SSILNSO_5MajorE0ELSQ_0ELNSO_7ScaleInE1ELSR_1EEEEEENS4_6LayoutINS5_IJSB_SC_SC_EEENS5_IJSC_NSA_ILi0EEESW_EEEEENS5_IJNS4_10UnderscoreESZ_SZ_EEEEENS4_23SM90_TMA_LOAD_MULTICASTENS4_14ComposedLayoutINS4_7SwizzleILi3ELi4ELi3EEENS4_18smem_ptr_flag_bitsILi16EEENSU_INS5_IJNSA_ILi8EEESH_EEENS5_IJSH_SC_EEEEEEEvNS4_8identityES12_S1C_vS1D_EENS_8epilogue10collective6detail29Sm90TmaWarpSpecializedAdapterINS1G_15DefaultEpilogueISJ_SK_SK_NS1F_6thread17LinearCombinationISJ_Li1EffLNS1K_9ScaleType4KindE0ELNS_15FloatRoundStyleE2ESJ_EENS1_15EpilogueDefaultEEEEEvvEEEEvNT_6ParamsE,"",@"SHT_CUDA_INFO"
	.sectionflags	@""
	.align	4


	//----- nvinfo : EIATTR_CUDA_API_VERSION
	.align		4
        /*0000*/ 	.byte	0x04, 0x37
        /*0002*/ 	.short	(.L_21 - .L_20)
.L_20:
        /*0004*/ 	.word	0x00000082


	//----- nvinfo : EIATTR_KPARAM_INFO
	.align		4
.L_21:
        /*0008*/ 	.byte	0x04, 0x17
        /*000a*/ 	.short	(.L_23 - .L_22)
.L_22:
        /*000c*/ 	.word	0x00000000
        /*0010*/ 	.short	0x0000
        /*0012*/ 	.short	0x0070
        /*0014*/ 	.byte	0x00, 0xf0, 0x01, 0x10


	//----- nvinfo : EIATTR_SPARSE_MMA_MASK
	.align		4
.L_23:
        /*0018*/ 	.byte	0x03, 0x50
        /*001a*/ 	.short	0x0000


	//----- nvinfo : EIATTR_MAXREG_COUNT
	.align		4
        /*001c*/ 	.byte	0x03, 0x1b
        /*001e*/ 	.short	0x00a8


	//----- nvinfo : EIATTR_NUM_BARRIERS
	.align		4
        /*0020*/ 	.byte	0x02, 0x4c
        /*0022*/ 	.byte	0x01
	.zero		1


	//----- nvinfo : EIATTR_EXTERNS
	.align		4
        /*0024*/ 	.byte	0x04, 0x0f
        /*0026*/ 	.short	(.L_25 - .L_24)


	//   ....[0]....
	.align		4
.L_24:
        /*0028*/ 	.word	index@(__assertfail)


	//----- nvinfo : EIATTR_MERCURY_ISA_VERSION
	.align		4
.L_25:
        /*002c*/ 	.byte	0x03, 0x5f
        /*002e*/ 	.short	0x0101


	//----- nvinfo : EIATTR_INT_WARP_WIDE_INSTR_OFFSETS
	.align		4
        /*0030*/ 	.byte	0x04, 0x31
        /*0032*/ 	.short	(.L_27 - .L_26)


	//   ....[0]....
.L_26:
        /*0034*/ 	.word	0x00000460


	//   ....[1]....
        /*0038*/ 	.word	0x00000490


	//   ....[2]....
        /*003c*/ 	.word	0x00000630


	//   ....[3]....
        /*0040*/ 	.word	0x00001ee0


	//----- nvinfo : EIATTR_COOP_GROUP_MASK_REGIDS
	.align		4
.L_27:
        /*0044*/ 	.byte	0x04, 0x29
        /*0046*/ 	.short	(.L_29 - .L_28)


	//   ....[0]....
.L_28:
        /*0048*/ 	.word	0xffffffff


	//   ....[1]....
        /*004c*/ 	.word	0xffffffff


	//   ....[2]....
        /*0050*/ 	.word	0xffffffff


	//   ....[3]....
        /*0054*/ 	.word	0xffffffff


	//   ....[4]....
        /*0058*/ 	.word	0xffffffff


	//   ....[5]....
        /*005c*/ 	.word	0xffffffff


	//----- nvinfo : EIATTR_COOP_GROUP_INSTR_OFFSETS
	.align		4
.L_29:
        /*0060*/ 	.byte	0x04, 0x28
        /*0062*/ 	.short	(.L_31 - .L_30)


	//   ....[0]....
.L_30:
        /*0064*/ 	.word	0x00000060


	//   ....[1]....
        /*0068*/ 	.word	0x00000070


	//   ....[2]....
        /*006c*/ 	.word	0x00000130


	//   ....[3]....
        /*0070*/ 	.word	0x000002b0


	//   ....[4]....
        /*0074*/ 	.word	0x000007e0


	//   ....[5]....
        /*0078*/ 	.word	0x00001460


	//----- nvinfo : EIATTR_REG_RECONFIG
	.align		4
.L_31:
        /*007c*/ 	.byte	0x01, 0x54
	.zero		2


	//----- nvinfo : EIATTR_SYSCALL_OFFSETS
	.align		4
        /*0080*/ 	.byte	0x04, 0x46
        /*0082*/ 	.short	(.L_33 - .L_32)


	//   ....[0]....
.L_32:
        /*0084*/ 	.word	0x00001650


	//----- nvinfo : EIATTR_MBARRIER_INSTR_OFFSETS
	.align		4
.L_33:
        /*0088*/ 	.byte	0x04, 0x39
        /*008a*/ 	.short	(.L_35 - .L_34)


	//   ....[0]....
.L_34:
        /*008c*/ 	.word	0x00000230
        /*0090*/ 	.word	0x000000ff
        /*0094*/ 	.word	0x00000000
        /*0098*/ 	.short	0x0100
        /*009a*/ 	.byte	0x08
	.zero		1


	//   ....[1]....
        /*009c*/ 	.word	0x00000240
        /*00a0*/ 	.word	0x000000ff
        /*00a4*/ 	.word	0x00000018
        /*00a8*/ 	.short	0x0100
        /*00aa*/ 	.byte	0x08
	.zero		1


	//   ....[2]....
        /*00ac*/ 	.word	0x00000250
        /*00b0*/ 	.word	0x000000ff
        /*00b4*/ 	.word	0x00000008
        /*00b8*/ 	.short	0x0100
        /*00ba*/ 	.byte	0x08
	.zero		1


	//   ....[3]....
        /*00bc*/ 	.word	0x00000260
        /*00c0*/ 	.word	0x000000ff
        /*00c4*/ 	.word	0x00000020
        /*00c8*/ 	.short	0x0100
        /*00ca*/ 	.byte	0x08
	.zero		1


	//   ....[4]....
        /*00cc*/ 	.word	0x00000270
        /*00d0*/ 	.word	0x000000ff
        /*00d4*/ 	.word	0x00000010
        /*00d8*/ 	.short	0x0100
        /*00da*/ 	.byte	0x08
	.zero		1


	//   ....[5]....
        /*00dc*/ 	.word	0x00000280
        /*00e0*/ 	.word	0x000000ff
        /*00e4*/ 	.word	0x00000028
        /*00e8*/ 	.short	0x0100
        /*00ea*/ 	.byte	0x08
	.zero		1


	//   ....[6]....
        /*00ec*/ 	.word	0x000006c0
        /*00f0*/ 	.word	0x000000ff
        /*00f4*/ 	.word	0x00000040
        /*00f8*/ 	.short	0x0100
        /*00fa*/ 	.byte	0x06
	.zero		1


	//   ....[7]....
        /*00fc*/ 	.word	0x00000760
        /*0100*/ 	.word	0x000000ff
        /*0104*/ 	.word	0x00000048
        /*0108*/ 	.short	0x0100
        /*010a*/ 	.byte	0x06
	.zero		1


	//   ....[8]....
        /*010c*/ 	.word	0x00001710
        /*0110*/ 	.word	0x00000003
        /*0114*/ 	.word	0x00000000
        /*0118*/ 	.short	0x010a
        /*011a*/ 	.byte	0x3f
	.zero		1


	//   ....[9]....
        /*011c*/ 	.word	0x00001770
        /*0120*/ 	.word	0x00000003
        /*0124*/ 	.word	0x00000000
        /*0128*/ 	.short	0x010a
        /*012a*/ 	.byte	0x3f
	.zero		1


	//   ....[10]....
        /*012c*/ 	.word	0x00001af0
        /*0130*/ 	.word	0x00000005
        /*0134*/ 	.word	0x00000000
        /*0138*/ 	.short	0x010a
        /*013a*/ 	.byte	0x3f
	.zero		1


	//   ....[11]....
        /*013c*/ 	.word	0x00001b30
        /*0140*/ 	.word	0x00000005
        /*0144*/ 	.word	0x00000000
        /*0148*/ 	.short	0x010a
        /*014a*/ 	.byte	0x3f
	.zero		1


	//   ....[12]....
        /*014c*/ 	.word	0x00001d90
        /*0150*/ 	.word	0x00000004
        /*0154*/ 	.word	0x00000000
        /*0158*/ 	.short	0x0101
        /*015a*/ 	.byte	0x3f
	.zero		1


	//   ....[13]....
        /*015c*/ 	.word	0x00001f80
        /*0160*/ 	.word	0x00000000
        /*0164*/ 	.word	0x00000000
        /*0168*/ 	.short	0x0101
        /*016a*/ 	.byte	0x3f
	.zero		1


	//   ....[14]....
        /*016c*/ 	.word	0x00007170
        /*0170*/ 	.word	0x00000015
        /*0174*/ 	.word	0x00000018
        /*0178*/ 	.short	0x010a
        /*017a*/ 	.byte	0x3f
	.zero		1


	//   ....[15]....
        /*017c*/ 	.word	0x00007540
        /*0180*/ 	.word	0x00000006
        /*0184*/ 	.word	0x00000048
        /*0188*/ 	.short	0x0101
        /*018a*/ 	.byte	0x3f
	.zero		1


	//   ....[16]....
        /*018c*/ 	.word	0x00007c70
        /*0190*/ 	.word	0x00000007
        /*0194*/ 	.word	0x00000000
        /*0198*/ 	.short	0x010a
        /*019a*/ 	.byte	0x3f
	.zero		1


	//   ....[17]....
        /*019c*/ 	.word	0x00007cf0
        /*01a0*/ 	.word	0x00000006
        /*01a4*/ 	.word	0x00000000
        /*01a8*/ 	.short	0x010a
        /*01aa*/ 	.byte	0x3f
	.zero		1


	//   ....[18]....
        /*01ac*/ 	.word	0x00007d80
        /*01b0*/ 	.word	0x00000003
        /*01b4*/ 	.word	0x00000000
        /*01b8*/ 	.short	0x010a
        /*01ba*/ 	.byte	0x3f
	.zero		1


	//   ....[19]....
        /*01bc*/ 	.word	0x00007de0
        /*01c0*/ 	.word	0x00000003
        /*01c4*/ 	.word	0x00000000
        /*01c8*/ 	.short	0x010a
        /*01ca*/ 	.byte	0x3f
	.zero		1


	//   ....[20]....
        /*01cc*/ 	.word	0x00007e30
        /*01d0*/ 	.word	0x00000005
        /*01d4*/ 	.word	0x00000000
        /*01d8*/ 	.short	0x010a
        /*01da*/ 	.byte	0x3f
	.zero		1


	//   ....[21]....
        /*01dc*/ 	.word	0x00007f00
        /*01e0*/ 	.word	0x00000015
        /*01e4*/ 	.word	0x00000018
        /*01e8*/ 	.short	0x010a
        /*01ea*/ 	.byte	0x3f
	.zero		1


	//   ....[22]....
        /*01ec*/ 	.word	0x00007fd0
        /*01f0*/ 	.word	0x00000007
        /*01f4*/ 	.word	0x00000000
        /*01f8*/ 	.short	0x010a
        /*01fa*/ 	.byte	0x3f
	.zero		1


	//   ....[23]....
        /*01fc*/ 	.word	0x00008020
        /*0200*/ 	.word	0x00000006
        /*0204*/ 	.word	0x00000000
        /*0208*/ 	.short	0x010a
        /*020a*/ 	.byte	0x3f
	.zero		1


	//----- nvinfo : EIATTR_NUM_MBARRIERS
	.align		4
.L_35:
        /*020c*/ 	.byte	0x03, 0x38
        /*020e*/ 	.short	0x0008


	//----- nvinfo : EIATTR_EXIT_INSTR_OFFSETS
	.align		4
        /*0210*/ 	.byte	0x04, 0x1c
        /*0212*/ 	.short	(.L_37 - .L_36)


	//   ....[0]....
.L_36:
        /*0214*/ 	.word	0x000009b0


	//   ....[1]....
        /*0218*/ 	.word	0x000011c0


	//   ....[2]....
        /*021c*/ 	.word	0x00006830


	//   ....[3]....
        /*0220*/ 	.word	0x00006d90


	//   ....[4]....
        /*0224*/ 	.word	0x00007dd0


	//----- nvinfo : EIATTR_MAX_THREADS
	.align		4
.L_37:
        /*0228*/ 	.byte	0x04, 0x05
        /*022a*/ 	.short	(.L_39 - .L_38)
.L_38:
        /*022c*/ 	.word	0x00000180
        /*0230*/ 	.word	0x00000001
        /*0234*/ 	.word	0x00000001


	//----- nvinfo : EIATTR_CRS_STACK_SIZE
	.align		4
.L_39:
        /*0238*/ 	.byte	0x04, 0x1e
        /*023a*/ 	.short	(.L_41 - .L_40)
.L_40:
        /*023c*/ 	.word	0x00000000


	//----- nvinfo : EIATTR_CBANK_PARAM_SIZE
	.align		4
.L_41:
        /*0240*/ 	.byte	0x03, 0x19
        /*0242*/ 	.short	0x0470


	//----- nvinfo : EIATTR_PARAM_CBANK
	.align		4
        /*0244*/ 	.byte	0x04, 0x0a
        /*0246*/ 	.short	(.L_43 - .L_42)
	.align		4
.L_42:
        /*0248*/ 	.word	index@(.nv.constant0._ZN7cutlass13device_kernelINS_4gemm6kernel13GemmUniversalIN4cute5tupleIJiiiiEEENS1_10collective13CollectiveMmaINS1_34MainloopSm90TmaGmmaWarpSpecializedILi3ENS5_IJNS4_1CILi2EEESB_NSA_ILi1EEEEEENS1_35KernelTmaWarpSpecializedCooperativeEEENS5_IJNSA_ILi128EEESG_NSA_ILi64EEEEEENS_10bfloat16_tENS5_IJlSC_lEEESJ_SK_NS4_8TiledMMAINS4_8MMA_AtomIJNS4_4SM904GMMA28MMA_64x128x16_F32BF16BF16_SSILNSO_5MajorE0ELSQ_0ELNSO_7ScaleInE1ELSR_1EEEEEENS4_6LayoutINS5_IJSB_SC_SC_EEENS5_IJSC_NSA_ILi0EEESW_EEEEENS5_IJNS4_10UnderscoreESZ_SZ_EEEEENS4_23SM90_TMA_LOAD_MULTICASTENS4_14ComposedLayoutINS4_7SwizzleILi3ELi4ELi3EEENS4_18smem_ptr_flag_bitsILi16EEENSU_INS5_IJNSA_ILi8EEESH_EEENS5_IJSH_SC_EEEEEEEvNS4_8identityES12_S1C_vS1D_EENS_8epilogue10collective6detail29Sm90TmaWarpSpecializedAdapterINS1G_15DefaultEpilogueISJ_SK_SK_NS1F_6thread17LinearCombinationISJ_Li1EffLNS1K_9ScaleType4KindE0ELNS_15FloatRoundStyleE2ESJ_EENS1_15EpilogueDefaultEEEEEvvEEEEvNT_6ParamsE)
        /*024c*/ 	.short	0x0210
        /*024e*/ 	.short	0x0470


	//----- nvinfo : EIATTR_SW_WAR
	.align		4
.L_43:
        /*0250*/ 	.byte	0x04, 0x36
        /*0252*/ 	.short	(.L_45 - .L_44)
.L_44:
        /*0254*/ 	.word	0x00000008
.L_45:


//--------------------- .nv.callgraph             --------------------------
	.section	.nv.callgraph,"",@"SHT_CUDA_CALLGRAPH"
	.align	4
	.sectionentsize	8
	.align		4
        /*0000*/ 	.word	0x00000000
	.align		4
        /*0004*/ 	.word	0xffffffff
	.align		4
        /*0008*/ 	.word	index@(_ZN7cutlass13device_kernelINS_4gemm6kernel13GemmUniversalIN4cute5tupleIJiiiiEEENS1_10collective13CollectiveMmaINS1_34MainloopSm90TmaGmmaWarpSpecializedILi3ENS5_IJNS4_1CILi2EEESB_NSA_ILi1EEEEEENS1_35KernelTmaWarpSpecializedCooperativeEEENS5_IJNSA_ILi128EEESG_NSA_ILi64EEEEEENS_10bfloat16_tENS5_IJlSC_lEEESJ_SK_NS4_8TiledMMAINS4_8MMA_AtomIJNS4_4SM904GMMA28MMA_64x128x16_F32BF16BF16_SSILNSO_5MajorE0ELSQ_0ELNSO_7ScaleInE1ELSR_1EEEEEENS4_6LayoutINS5_IJSB_SC_SC_EEENS5_IJSC_NSA_ILi0EEESW_EEEEENS5_IJNS4_10UnderscoreESZ_SZ_EEEEENS4_23SM90_TMA_LOAD_MULTICASTENS4_14ComposedLayoutINS4_7SwizzleILi3ELi4ELi3EEENS4_18smem_ptr_flag_bitsILi16EEENSU_INS5_IJNSA_ILi8EEESH_EEENS5_IJSH_SC_EEEEEEEvNS4_8identityES12_S1C_vS1D_EENS_8epilogue10collective6detail29Sm90TmaWarpSpecializedAdapterINS1G_15DefaultEpilogueISJ_SK_SK_NS1F_6thread17LinearCombinationISJ_Li1EffLNS1K_9ScaleType4KindE0ELNS_15FloatRoundStyleE2ESJ_EENS1_15EpilogueDefaultEEEEEvvEEEEvNT_6ParamsE)
	.align		4
        /*000c*/ 	.word	index@(__assertfail)
	.align		4
        /*0010*/ 	.word	0x00000000
	.align		4
        /*0014*/ 	.word	0xfffffffe
	.align		4
        /*0018*/ 	.word	0x00000000
	.align		4
        /*001c*/ 	.word	0xfffffffd
	.align		4
        /*0020*/ 	.word	0x00000000
	.align		4
        /*0024*/ 	.word	0xfffffffc


//--------------------- .nv.constant4             --------------------------
	.section	.nv.constant4,"a",@progbits
	.align	8
	.align		8
.nv.constant4:
        /*0000*/ 	.dword	__assertfail
	.align		8
        /*0008*/ 	.dword	__unnamed_1
	.align		8
        /*0010*/ 	.dword	_ZN39_INTERNAL_182af36b_4_k_cu_ded359dc_36094cuda3std3__45__cpo5beginE
	.align		8
        /*0018*/ 	.dword	_ZN39_INTERNAL_182af36b_4_k_cu_ded359dc_36094cuda3std3__45__cpo3endE
	.align		8
        /*0020*/ 	.dword	_ZN39_INTERNAL_182af36b_4_k_cu_ded359dc_36094cuda3std3__45__cpo6cbeginE
	.align		8
        /*0028*/ 	.dword	_ZN39_INTERNAL_182af36b_4_k_cu_ded359dc_36094cuda3std3__45__cpo4cendE
	.align		8
        /*0030*/ 	.dword	_ZN39_INTERNAL_182af36b_4_k_cu_ded359dc_36094cuda3std3__441_GLOBAL__N__182af36b_4_k_cu_ded359dc_36096ignoreE
	.align		8
        /*0038*/ 	.dword	_ZN39_INTERNAL_182af36b_4_k_cu_ded359dc_36094cuda3std3__419piecewise_constructE
	.align		8
        /*0040*/ 	.dword	_ZN39_INTERNAL_182af36b_4_k_cu_ded359dc_36094cuda3std3__48in_placeE
	.align		8
        /*0048*/ 	.dword	_ZN39_INTERNAL_182af36b_4_k_cu_ded359dc_36094cuda3std6ranges3__45__cpo4swapE
	.align		8
        /*0050*/ 	.dword	_ZN39_INTERNAL_182af36b_4_k_cu_ded359dc_36094cuda3std6ranges3__45__cpo9iter_moveE
	.align		8
        /*0058*/ 	.dword	_ZN39_INTERNAL_182af36b_4_k_cu_ded359dc_36094cute7productE
	.align		8
        /*0060*/ 	.dword	_ZN39_INTERNAL_182af36b_4_k_cu_ded359dc_36094cute1_E
	.align		8
        /*0068*/ 	.dword	$str$22
	.align		8
        /*0070*/ 	.dword	$str$23


//--------------------- .text._ZN7cutlass13device_kernelINS_4gemm6kernel13GemmUniversalIN4cute5tupleIJiiiiEEENS1_10collective13CollectiveMmaINS1_34MainloopSm90TmaGmmaWarpSpecializedILi3ENS5_IJNS4_1CILi2EEESB_NSA_ILi1EEEEEENS1_35KernelTmaWarpSpecializedCooperativeEEENS5_IJNSA_ILi128EEESG_NSA_ILi64EEEEEENS_10bfloat16_tENS5_IJlSC_lEEESJ_SK_NS4_8TiledMMAINS4_8MMA_AtomIJNS4_4SM904GMMA28MMA_64x128x16_F32BF16BF16_SSILNSO_5MajorE0ELSQ_0ELNSO_7ScaleInE1ELSR_1EEEEEENS4_6LayoutINS5_IJSB_SC_SC_EEENS5_IJSC_NSA_ILi0EEESW_EEEEENS5_IJNS4_10UnderscoreESZ_SZ_EEEEENS4_23SM90_TMA_LOAD_MULTICASTENS4_14ComposedLayoutINS4_7SwizzleILi3ELi4ELi3EEENS4_18smem_ptr_flag_bitsILi16EEENSU_INS5_IJNSA_ILi8EEESH_EEENS5_IJSH_SC_EEEEEEEvNS4_8identityES12_S1C_vS1D_EENS_8epilogue10collective6detail29Sm90TmaWarpSpecializedAdapterINS1G_15DefaultEpilogueISJ_SK_SK_NS1F_6thread17LinearCombinationISJ_Li1EffLNS1K_9ScaleType4KindE0ELNS_15FloatRoundStyleE2ESJ_EENS1_15EpilogueDefaultEEEEEvvEEEEvNT_6ParamsE --------------------------
	.section	.text._ZN7cutlass13device_kernelINS_4gemm6kernel13GemmUniversalIN4cute5tupleIJiiiiEEENS1_10collective13CollectiveMmaINS1_34MainloopSm90TmaGmmaWarpSpecializedILi3ENS5_IJNS4_1CILi2EEESB_NSA_ILi1EEEEEENS1_35KernelTmaWarpSpecializedCooperativeEEENS5_IJNSA_ILi128EEESG_NSA_ILi64EEEEEENS_10bfloat16_tENS5_IJlSC_lEEESJ_SK_NS4_8TiledMMAINS4_8MMA_AtomIJNS4_4SM904GMMA28MMA_64x128x16_F32BF16BF16_SSILNSO_5MajorE0ELSQ_0ELNSO_7ScaleInE1ELSR_1EEEEEENS4_6LayoutINS5_IJSB_SC_SC_EEENS5_IJSC_NSA_ILi0EEESW_EEEEENS5_IJNS4_10UnderscoreESZ_SZ_EEEEENS4_23SM90_TMA_LOAD_MULTICASTENS4_14ComposedLayoutINS4_7SwizzleILi3ELi4ELi3EEENS4_18smem_ptr_flag_bitsILi16EEENSU_INS5_IJNSA_ILi8EEESH_EEENS5_IJSH_SC_EEEEEEEvNS4_8identityES12_S1C_vS1D_EENS_8epilogue10collective6detail29Sm90TmaWarpSpecializedAdapterINS1G_15DefaultEpilogueISJ_SK_SK_NS1F_6thread17LinearCombinationISJ_Li1EffLNS1K_9ScaleType4KindE0ELNS_15FloatRoundStyleE2ESJ_EENS1_15EpilogueDefaultEEEEEvvEEEEvNT_6ParamsE,"ax",@progbits
	.align	128
.text._ZN7cutlass13device_kernelINS_4gemm6kernel13GemmUniversalIN4cute5tupleIJiiiiEEENS1_10collective13CollectiveMmaINS1_34MainloopSm90TmaGmmaWarpSpecializedILi3ENS5_IJNS4_1CILi2EEESB_NSA_ILi1EEEEEENS1_35KernelTmaWarpSpecializedCooperativeEEENS5_IJNSA_ILi128EEESG_NSA_ILi64EEEEEENS_10bfloat16_tENS5_IJlSC_lEEESJ_SK_NS4_8TiledMMAINS4_8MMA_AtomIJNS4_4SM904GMMA28MMA_64x128x16_F32BF16BF16_SSILNSO_5MajorE0ELSQ_0ELNSO_7ScaleInE1ELSR_1EEEEEENS4_6LayoutINS5_IJSB_SC_SC_EEENS5_IJSC_NSA_ILi0EEESW_EEEEENS5_IJNS4_10UnderscoreESZ_SZ_EEEEENS4_23SM90_TMA_LOAD_MULTICASTENS4_14ComposedLayoutINS4_7SwizzleILi3ELi4ELi3EEENS4_18smem_ptr_flag_bitsILi16EEENSU_INS5_IJNSA_ILi8EEESH_EEENS5_IJSH_SC_EEEEEEEvNS4_8identityES12_S1C_vS1D_EENS_8epilogue10collective6detail29Sm90TmaWarpSpecializedAdapterINS1G_15DefaultEpilogueISJ_SK_SK_NS1F_6thread17LinearCombinationISJ_Li1EffLNS1K_9ScaleType4KindE0ELNS_15FloatRoundStyleE2ESJ_EENS1_15EpilogueDefaultEEEEEvvEEEEvNT_6ParamsE:
        .type           _ZN7cutlass13device_kernelINS_4gemm6kernel13GemmUniversalIN4cute5tupleIJiiiiEEENS1_10collective13CollectiveMmaINS1_34MainloopSm90TmaGmmaWarpSpecializedILi3ENS5_IJNS4_1CILi2EEESB_NSA_ILi1EEEEEENS1_35KernelTmaWarpSpecializedCooperativeEEENS5_IJNSA_ILi128EEESG_NSA_ILi64EEEEEENS_10bfloat16_tENS5_IJlSC_lEEESJ_SK_NS4_8TiledMMAINS4_8MMA_AtomIJNS4_4SM904GMMA28MMA_64x128x16_F32BF16BF16_SSILNSO_5MajorE0ELSQ_0ELNSO_7ScaleInE1ELSR_1EEEEEENS4_6LayoutINS5_IJSB_SC_SC_EEENS5_IJSC_NSA_ILi0EEESW_EEEEENS5_IJNS4_10UnderscoreESZ_SZ_EEEEENS4_23SM90_TMA_LOAD_MULTICASTENS4_14ComposedLayoutINS4_7SwizzleILi3ELi4ELi3EEENS4_18smem_ptr_flag_bitsILi16EEENSU_INS5_IJNSA_ILi8EEESH_EEENS5_IJSH_SC_EEEEEEEvNS4_8identityES12_S1C_vS1D_EENS_8epilogue10collective6detail29Sm90TmaWarpSpecializedAdapterINS1G_15DefaultEpilogueISJ_SK_SK_NS1F_6thread17LinearCombinationISJ_Li1EffLNS1K_9ScaleType4KindE0ELNS_15FloatRoundStyleE2ESJ_EENS1_15EpilogueDefaultEEEEEvvEEEEvNT_6ParamsE,@function
        .size           _ZN7cutlass13device_kernelINS_4gemm6kernel13GemmUniversalIN4cute5tupleIJiiiiEEENS1_10collective13CollectiveMmaINS1_34MainloopSm90TmaGmmaWarpSpecializedILi3ENS5_IJNS4_1CILi2EEESB_NSA_ILi1EEEEEENS1_35KernelTmaWarpSpecializedCooperativeEEENS5_IJNSA_ILi128EEESG_NSA_ILi64EEEEEENS_10bfloat16_tENS5_IJlSC_lEEESJ_SK_NS4_8TiledMMAINS4_8MMA_AtomIJNS4_4SM904GMMA28MMA_64x128x16_F32BF16BF16_SSILNSO_5MajorE0ELSQ_0ELNSO_7ScaleInE1ELSR_1EEEEEENS4_6LayoutINS5_IJSB_SC_SC_EEENS5_IJSC_NSA_ILi0EEESW_EEEEENS5_IJNS4_10UnderscoreESZ_SZ_EEEEENS4_23SM90_TMA_LOAD_MULTICASTENS4_14ComposedLayoutINS4_7SwizzleILi3ELi4ELi3EEENS4_18smem_ptr_flag_bitsILi16EEENSU_INS5_IJNSA_ILi8EEESH_EEENS5_IJSH_SC_EEEEEEEvNS4_8identityES12_S1C_vS1D_EENS_8epilogue10collective6detail29Sm90TmaWarpSpecializedAdapterINS1G_15DefaultEpilogueISJ_SK_SK_NS1F_6thread17LinearCombinationISJ_Li1EffLNS1K_9ScaleType4KindE0ELNS_15FloatRoundStyleE2ESJ_EENS1_15EpilogueDefaultEEEEEvvEEEEvNT_6ParamsE,(.L_x_195 - _ZN7cutlass13device_kernelINS_4gemm6kernel13GemmUniversalIN4cute5tupleIJiiiiEEENS1_10collective13CollectiveMmaINS1_34MainloopSm90TmaGmmaWarpSpecializedILi3ENS5_IJNS4_1CILi2EEESB_NSA_ILi1EEEEEENS1_35KernelTmaWarpSpecializedCooperativeEEENS5_IJNSA_ILi128EEESG_NSA_ILi64EEEEEENS_10bfloat16_tENS5_IJlSC_lEEESJ_SK_NS4_8TiledMMAINS4_8MMA_AtomIJNS4_4SM904GMMA28MMA_64x128x16_F32BF16BF16_SSILNSO_5MajorE0ELSQ_0ELNSO_7ScaleInE1ELSR_1EEEEEENS4_6LayoutINS5_IJSB_SC_SC_EEENS5_IJSC_NSA_ILi0EEESW_EEEEENS5_IJNS4_10UnderscoreESZ_SZ_EEEEENS4_23SM90_TMA_LOAD_MULTICASTENS4_14ComposedLayoutINS4_7SwizzleILi3ELi4ELi3EEENS4_18smem_ptr_flag_bitsILi16EEENSU_INS5_IJNSA_ILi8EEESH_EEENS5_IJSH_SC_EEEEEEEvNS4_8identityES12_S1C_vS1D_EENS_8epilogue10collective6detail29Sm90TmaWarpSpecializedAdapterINS1G_15DefaultEpilogueISJ_SK_SK_NS1F_6thread17LinearCombinationISJ_Li1EffLNS1K_9ScaleType4KindE0ELNS_15FloatRoundStyleE2ESJ_EENS1_15EpilogueDefaultEEEEEvvEEEEvNT_6ParamsE)
        .other          _ZN7cutlass13device_kernelINS_4gemm6kernel13GemmUniversalIN4cute5tupleIJiiiiEEENS1_10collective13CollectiveMmaINS1_34MainloopSm90TmaGmmaWarpSpecializedILi3ENS5_IJNS4_1CILi2EEESB_NSA_ILi1EEEEEENS1_35KernelTmaWarpSpecializedCooperativeEEENS5_IJNSA_ILi128EEESG_NSA_ILi64EEEEEENS_10bfloat16_tENS5_IJlSC_lEEESJ_SK_NS4_8TiledMMAINS4_8MMA_AtomIJNS4_4SM904GMMA28MMA_64x128x16_F32BF16BF16_SSILNSO_5MajorE0ELSQ_0ELNSO_7ScaleInE1ELSR_1EEEEEENS4_6LayoutINS5_IJSB_SC_SC_EEENS5_IJSC_NSA_ILi0EEESW_EEEEENS5_IJNS4_10UnderscoreESZ_SZ_EEEEENS4_23SM90_TMA_LOAD_MULTICASTENS4_14ComposedLayoutINS4_7SwizzleILi3ELi4ELi3EEENS4_18smem_ptr_flag_bitsILi16EEENSU_INS5_IJNSA_ILi8EEESH_EEENS5_IJSH_SC_EEEEEEEvNS4_8identityES12_S1C_vS1D_EENS_8epilogue10collective6detail29Sm90TmaWarpSpecializedAdapterINS1G_15DefaultEpilogueISJ_SK_SK_NS1F_6thread17LinearCombinationISJ_Li1EffLNS1K_9ScaleType4KindE0ELNS_15FloatRoundStyleE2ESJ_EENS1_15EpilogueDefaultEEEEEvvEEEEvNT_6ParamsE,@"STO_CUDA_ENTRY STV_DEFAULT"
_ZN7cutlass13device_kernelINS_4gemm6kernel13GemmUniversalIN4cute5tupleIJiiiiEEENS1_10collective13CollectiveMmaINS1_34MainloopSm90TmaGmmaWarpSpecializedILi3ENS5_IJNS4_1CILi2EEESB_NSA_ILi1EEEEEENS1_35KernelTmaWarpSpecializedCooperativeEEENS5_IJNSA_ILi128EEESG_NSA_ILi64EEEEEENS_10bfloat16_tENS5_IJlSC_lEEESJ_SK_NS4_8TiledMMAINS4_8MMA_AtomIJNS4_4SM904GMMA28MMA_64x128x16_F32BF16BF16_SSILNSO_5MajorE0ELSQ_0ELNSO_7ScaleInE1ELSR_1EEEEEENS4_6LayoutINS5_IJSB_SC_SC_EEENS5_IJSC_NSA_ILi0EEESW_EEEEENS5_IJNS4_10UnderscoreESZ_SZ_EEEEENS4_23SM90_TMA_LOAD_MULTICASTENS4_14ComposedLayoutINS4_7SwizzleILi3ELi4ELi3EEENS4_18smem_ptr_flag_bitsILi16EEENSU_INS5_IJNSA_ILi8EEESH_EEENS5_IJSH_SC_EEEEEEEvNS4_8identityES12_S1C_vS1D_EENS_8epilogue10collective6detail29Sm90TmaWarpSpecializedAdapterINS1G_15DefaultEpilogueISJ_SK_SK_NS1F_6thread17LinearCombinationISJ_Li1EffLNS1K_9ScaleType4KindE0ELNS_15FloatRoundStyleE2ESJ_EENS1_15EpilogueDefaultEEEEEvvEEEEvNT_6ParamsE:
[----:B------:R-:W0:Y:S01]  /*0000*/  LDC R1, c[0x0][0x28] ;  /* 0x00000a00ff017b82 */ /* 0x000e220000000800 */
[----:B------:R-:W1:Y:S01]  /*0010*/  S2R R95, SR_TID.X ;  /* 0x00000000005f7919 */ /* 0x000e620000002100 */
[----:B------:R-:W-:Y:S01]  /*0020*/  ELECT P0, URZ, PT ;  /* 0x00000000003f782f */ /* 0x000fe20003800000 */
[----:B------:R-:W-:Y:S01]  /*0030*/  BSSY B0, `(.L_x_0) ;  /* 0x000000f000007945 */ /* 0x000fe20003800000 */
[--C-:B-1----:R-:W-:Y:S02]  /*0040*/  SHF.R.U32.HI R0, RZ, 0x5, R95.reuse ;  /* 0x00000005ff007819 */ /* 0x102fe4000001165f */
[----:B------:R-:W-:-:S03]  /*0050*/  SHF.R.U32.HI R7, RZ, 0x7, R95 ;  /* 0x00000007ff077819 */ /* 0x000fc6000001165f */
[----:B------:R-:W1:Y:S04]  /*0060*/  SHFL.IDX PT, R3, R0, RZ, 0x1f ;  /* 0x00001fff00037589 */ /* 0x000e6800000e0000 */
[----:B------:R2:W3:Y:S01]  /*0070*/  SHFL.IDX PT, R2, R7, RZ, 0x1f ;  /* 0x00001fff07027589 */ /* 0x0004e200000e0000 */
[----:B-1----:R-:W-:-:S13]  /*0080*/  ISETP.NE.OR P0, PT, R3, RZ, !P0 ;  /* 0x000000ff0300720c */ /* 0x002fda0004705670 */
[----:B0-23--:R-:W-:Y:S05]  /*0090*/  @P0 BRA `(.L_x_1) ;  /* 0x0000000000200947 */ /* 0x00dfea0003800000 */
[----:B------:R-:W-:Y:S02]  /*00a0*/  ULDC.64 UR4, c[0x0][0x198] ;  /* 0x0000660000047ab9 */ /* 0x000fe40000000a00 */
[----:B------:R-:W-:Y:S02]  /*00b0*/  UIADD3 UR6, UP0, UR4, 0xf0, URZ ;  /* 0x000000f004067890 */ /* 0x000fe4000ff1e03f */
[----:B------:R-:W-:Y:S02]  /*00c0*/  UIADD3 UR4, UP1, UR4, 0x1f0, URZ ;  /* 0x000001f004047890 */ /* 0x000fe4000ff3e03f */
[----:B------:R-:W-:Y:S02]  /*00d0*/  UIADD3.X UR7, URZ, UR5, URZ, UP0, !UPT ;  /* 0x000000053f077290 */ /* 0x000fe400087fe43f */
[----:B------:R-:W-:-:S07]  /*00e0*/  UIADD3.X UR5, URZ, UR5, URZ, UP1, !UPT ;  /* 0x000000053f057290 */ /* 0x000fce0008ffe43f */
[----:B------:R0:W-:Y:S02]  /*00f0*/  UTMACCTL.PF [UR6] ;  /* 0x00000000060079b9 */ /* 0x0001e40008040000 */
[----:B------:R0:W-:Y:S02]  /*0100*/  UTMACCTL.PF [UR4] ;  /* 0x00000000040079b9 */ /* 0x0001e40008040000 */
[----:B0-----:R-:W-:Y:S01]  /*0110*/  NOP ;  /* 0x0000000000007918 */ /* 0x001fe20000000000 */
.L_x_1:
[----:B------:R-:W-:Y:S05]  /*0120*/  BSYNC B0 ;  /* 0x0000000000007941 */ /* 0x000fea0003800000 */
.L_x_0:
[----:B------:R-:W0:Y:S02]  /*0130*/  SHFL.IDX PT, R5, R0, RZ, 0x1f ;  /* 0x00001fff00057589 */ /* 0x000e2400000e0000 */
[----:B0-----:R-:W-:-:S13]  /*0140*/  ISETP.NE.AND P0, PT, R5, RZ, PT ;  /* 0x000000ff0500720c */ /* 0x001fda0003f05270 */
[----:B------:R-:W-:Y:S05]  /*0150*/  @P0 BRA `(.L_x_2) ;  /* 0x0000000000500947 */ /* 0x000fea0003800000 */
[----:B------:R-:W0:Y:S01]  /*0160*/  S2UR UR8, SR_CgaCtaId ;  /* 0x00000000000879c3 */ /* 0x000e220000008800 */
[----:B------:R-:W-:Y:S01]  /*0170*/  UMOV UR4, 0x400 ;  /* 0x0000040000047882 */ /* 0x000fe20000000000 */
[----:B------:R-:W-:Y:S01]  /*0180*/  UMOV UR5, 0x1 ;  /* 0x0000000100057882 */ /* 0x000fe20000000000 */
[----:B------:R-:W-:Y:S01]  /*0190*/  UMOV UR6, 0x6 ;  /* 0x0000000600067882 */ /* 0x000fe20000000000 */
[----:B------:R-:W-:Y:S01]  /*01a0*/  ELECT P0, URZ, PT ;  /* 0x00000000003f782f */ /* 0x000fe20003800000 */
[----:B------:R-:W-:-:S04]  /*01b0*/  UIADD3 UR6, -UR6, 0x100000, URZ ;  /* 0x0010000006067890 */ /* 0x000fc8000fffe13f */
[----:B------:R-:W-:Y:S02]  /*01c0*/  USHF.L.U32 UR7, UR6, 0xb, URZ ;  /* 0x0000000b06077899 */ /* 0x000fe4000800063f */
[----:B------:R-:W-:Y:S02]  /*01d0*/  USHF.L.U32 UR6, UR6, 0x1, URZ ;  /* 0x0000000106067899 */ /* 0x000fe4000800063f */
[----:B0-----:R-:W-:Y:S02]  /*01e0*/  ULEA UR8, UR8, UR4, 0x18 ;  /* 0x0000000408087291 */ /* 0x001fe4000f8ec03f */
[----:B------:R-:W-:-:S04]  /*01f0*/  UIADD3 UR4, -UR5, 0x100000, URZ ;  /* 0x0010000005047890 */ /* 0x000fc8000fffe13f */
[----:B------:R-:W-:Y:S02]  /*0200*/  USHF.L.U32 UR5, UR4, 0xb, URZ ;  /* 0x0000000b04057899 */ /* 0x000fe4000800063f */
[----:B------:R-:W-:Y:S01]  /*0210*/  USHF.L.U32 UR4, UR4, 0x1, URZ ;  /* 0x0000000104047899 */ /* 0x000fe2000800063f */
[----:B------:R-:W0:Y:S11]  /*0220*/  FENCE.VIEW.ASYNC.S ;  /* 0x00000000000073c6 */ /* 0x000e360000000000 */
[----:B0-----:R0:W1:Y:S01]  /*0230*/  SYNCS.EXCH.64 URZ, [UR8], UR4 ;  /* 0x00000004083f75b2 */ /* 0x0010620008000100 */
[----:B------:R0:W2:Y:S01]  /*0240*/  SYNCS.EXCH.64 URZ, [UR8+0x18], UR6 ;  /* 0x00001806083f75b2 */ /* 0x0000a20008000100 */
[----:B------:R0:W3:Y:S01]  /*0250*/  SYNCS.EXCH.64 URZ, [UR8+0x8], UR4 ;  /* 0x00000804083f75b2 */ /* 0x0000e20008000100 */
[----:B------:R0:W4:Y:S01]  /*0260*/  SYNCS.EXCH.64 URZ, [UR8+0x20], UR6 ;  /* 0x00002006083f75b2 */ /* 0x0001220008000100 */
[----:B------:R0:W0:Y:S01]  /*0270*/  SYNCS.EXCH.64 URZ, [UR8+0x10], UR4 ;  /* 0x00001004083f75b2 */ /* 0x0000220008000100 */
[----:B------:R0:W0:Y:S01]  /*0280*/  SYNCS.EXCH.64 URZ, [UR8+0x28], UR6 ;  /* 0x00002806083f75b2 */ /* 0x0000220008000100 */
[----:B------:R-:W-:Y:S01]  /*0290*/  NOP ;  /* 0x0000000000007918 */ /* 0x000fe20000000000 */
.L_x_2:
[----:B------:R-:W-:Y:S01]  /*02a0*/  SHF.R.S32.HI R4, RZ, 0x1f, R95 ;  /* 0x0000001fff047819 */ /* 0x000fe2000001145f */
[----:B------:R-:W5:Y:S01]  /*02b0*/  SHFL.IDX PT, R0, R0, RZ, 0x1f ;  /* 0x00001fff00007589 */ /* 0x000f6200000e0000 */
[----:B0-----:R-:W0:Y:S01]  /*02c0*/  S2UR UR8, SR_CTAID.X ;  /* 0x00000000000879c3 */ /* 0x001e220000002500 */
[----:B------:R-:W-:Y:S02]  /*02d0*/  ELECT P0, URZ, PT ;  /* 0x00000000003f782f */ /* 0x000fe40003800000 */
[----:B------:R-:W-:Y:S01]  /*02e0*/  LEA.HI R4, R4, R95, RZ, 0x7 ;  /* 0x0000005f04047211 */ /* 0x000fe200078f38ff */
[----:B------:R-:W-:Y:S01]  /*02f0*/  ULDC UR4, c[0x0][0x150] ;  /* 0x0000540000047ab9 */ /* 0x000fe20000000800 */
[----:B------:R-:W-:Y:S01]  /*0300*/  SHF.R.S32.HI R6, RZ, 0x1f, R5 ;  /* 0x0000001fff067819 */ /* 0x000fe20000011405 */
[----:B------:R-:W-:Y:S01]  /*0310*/  NOP ;  /* 0x0000000000007918 */ /* 0x000fe20000000000 */
[----:B------:R-:W-:Y:S01]  /*0320*/  LOP3.LUT R4, R4, 0xffffff80, RZ, 0xc0, !PT ;  /* 0xffffff8004047812 */ /* 0x000fe200078ec0ff */
[----:B------:R-:W-:Y:S01]  /*0330*/  NOP ;  /* 0x0000000000007918 */ /* 0x000fe20000000000 */
[----:B------:R-:W-:Y:S01]  /*0340*/  LEA.HI R6, R6, R5, RZ, 0x2 ;  /* 0x0000000506067211 */ /* 0x000fe200078f10ff */
[----:B------:R-:W1:Y:S01]  /*0350*/  LDC R11, c[0x0][0x144] ;  /* 0x00005100ff0b7b82 */ /* 0x000e620000000800 */
[----:B------:R-:W-:Y:S01]  /*0360*/  IMAD.MOV.U32 R22, RZ, RZ, 0x1 ;  /* 0x00000001ff167424 */ /* 0x000fe200078e00ff */
[----:B------:R-:W-:Y:S01]  /*0370*/  ISETP.NE.AND P3, PT, R2, RZ, PT ;  /* 0x000000ff0200720c */ /* 0x000fe20003f65270 */
[----:B------:R-:W-:Y:S01]  /*0380*/  IMAD.IADD R8, R95, 0x1, -R4 ;  /* 0x000000015f087824 */ /* 0x000fe200078e0a04 */
[----:B------:R-:W-:Y:S01]  /*0390*/  LOP3.LUT R6, R6, 0x3ffffffc, RZ, 0xc0, !PT ;  /* 0x3ffffffc06067812 */ /* 0x000fe200078ec0ff */
[----:B------:R-:W2:Y:S03]  /*03a0*/  S2R R4, SR_CTAID.Y ;  /* 0x0000000000047919 */ /* 0x000ea60000002600 */
[----:B------:R-:W-:Y:S01]  /*03b0*/  SHF.R.S32.HI R9, RZ, 0x1f, R8 ;  /* 0x0000001fff097819 */ /* 0x000fe20000011408 */
[----:B------:R-:W-:Y:S01]  /*03c0*/  IMAD.IADD R6, R5, 0x1, -R6 ;  /* 0x0000000105067824 */ /* 0x000fe200078e0a06 */
[----:B------:R-:W3:Y:S02]  /*03d0*/  LDC R13, c[0x0][0x140] ;  /* 0x00005000ff0d7b82 */ /* 0x000ee40000000800 */
[----:B------:R-:W-:-:S02]  /*03e0*/  LEA.HI R9, R9, R8, RZ, 0x3 ;  /* 0x0000000809097211 */ /* 0x000fc400078f18ff */
[----:B-----5:R-:W-:Y:S02]  /*03f0*/  ISETP.NE.OR P0, PT, R0, RZ, !P0 ;  /* 0x000000ff0000720c */ /* 0x020fe40004705670 */
[--C-:B------:R-:W-:Y:S02]  /*0400*/  SHF.R.S32.HI R0, RZ, 0x3, R9.reuse ;  /* 0x00000003ff007819 */ /* 0x100fe40000011409 */
[----:B0-----:R-:W-:Y:S02]  /*0410*/  I2FP.F32.U32 R10, UR8 ;  /* 0x00000008000a7c45 */ /* 0x001fe40008201000 */
[----:B------:R-:W-:-:S03]  /*0420*/  SHF.R.S32.HI R9, RZ, 0x1f, R9 ;  /* 0x0000001fff097819 */ /* 0x000fc60000011409 */
[----:B------:R-:W-:Y:S01]  /*0430*/  FMUL R10, R10, UR4 ;  /* 0x000000040a0a7c20 */ /* 0x000fe20008400000 */
[----:B------:R-:W-:Y:S01]  /*0440*/  LEA.HI R9, R9, R0, RZ, 0x2 ;  /* 0x0000000009097211 */ /* 0x000fe200078f10ff */
[----:B------:R-:W-:Y:S02]  /*0450*/  ULDC UR4, c[0x0][0x154] ;  /* 0x0000550000047ab9 */ /* 0x000fe40000000800 */
[----:B------:R-:W-:Y:S01]  /*0460*/  VOTEU.ALL UP0, P0 ;  /* 0x00000000003f7886 */ /* 0x000fe20000000000 */
[----:B------:R-:W-:Y:S01]  /*0470*/  LOP3.LUT R9, R9, 0xfffffffc, RZ, 0xc0, !PT ;  /* 0xfffffffc09097812 */ /* 0x000fe200078ec0ff */
[----:B------:R-:W0:Y:S01]  /*0480*/  F2I.U32.TRUNC.NTZ R10, R10 ;  /* 0x0000000a000a7305 */ /* 0x000e22000020f000 */
[----:B------:R-:W-:Y:S02]  /*0490*/  VOTEU.ALL UP1, P0 ;  /* 0x00000000003f7886 */ /* 0x000fe40000020000 */
[----:B------:R-:W5:Y:S01]  /*04a0*/  @!UP0 S2UR UR7, SR_CgaCtaId ;  /* 0x00000000000789c3 */ /* 0x000f620000008800 */
[----:B------:R-:W-:Y:S01]  /*04b0*/  IMAD.IADD R9, R0, 0x1, -R9 ;  /* 0x0000000100097824 */ /* 0x000fe200078e0a09 */
[----:B------:R-:W-:Y:S01]  /*04c0*/  SHF.R.S32.HI R0, RZ, 0x1f, R3 ;  /* 0x0000001fff007819 */ /* 0x000fe20000011403 */
[----:B------:R-:W-:Y:S01]  /*04d0*/  @!UP0 UMOV UR6, 0x400 ;  /* 0x0000040000068882 */ /* 0x000fe20000000000 */
[----:B---3--:R-:W-:Y:S01]  /*04e0*/  ISETP.EQ.U32.AND P2, PT, R13, 0x1, PT ;  /* 0x000000010d00780c */ /* 0x008fe20003f42070 */
[----:B------:R-:W-:Y:S01]  /*04f0*/  IMAD R19, R6, 0x4, R9 ;  /* 0x0000000406137824 */ /* 0x000fe200078e0209 */
[----:B--2---:R-:W-:-:S02]  /*0500*/  I2FP.F32.U32 R12, R4 ;  /* 0x00000004000c7245 */ /* 0x004fc40000201000 */
[----:B------:R-:W2:Y:S01]  /*0510*/  LDC R9, c[0x0][0x148] ;  /* 0x00005200ff097b82 */ /* 0x000ea20000000800 */
[----:B------:R-:W-:Y:S02]  /*0520*/  LEA.HI R0, R0, R3, RZ, 0x2 ;  /* 0x0000000300007211 */ /* 0x000fe400078f10ff */
[----:B------:R-:W-:Y:S01]  /*0530*/  LEA.HI R6, R19, R19, RZ, 0x1 ;  /* 0x0000001313067211 */ /* 0x000fe200078f08ff */
[----:B0-----:R-:W-:Y:S02]  /*0540*/  IMAD.MOV R14, RZ, RZ, -R10 ;  /* 0x000000ffff0e7224 */ /* 0x001fe400078e0a0a */
[----:B------:R-:W-:Y:S01]  /*0550*/  FMUL R12, R12, UR4 ;  /* 0x000000040c0c7c20 */ /* 0x000fe20008400000 */
[----:B------:R-:W-:Y:S01]  /*0560*/  LOP3.LUT R0, R0, 0xfffffffc, RZ, 0xc0, !PT ;  /* 0xfffffffc00007812 */ /* 0x000fe200078ec0ff */
[----:B------:R-:W-:Y:S01]  /*0570*/  UMOV UR4, 0x20 ;  /* 0x0000002000047882 */ /* 0x000fe20000000000 */
[----:B------:R-:W-:Y:S01]  /*0580*/  LOP3.LUT R10, R6, 0xfffffffe, RZ, 0xc0, !PT ;  /* 0xfffffffe060a7812 */ /* 0x000fe200078ec0ff */
[----:B-1----:R-:W-:Y:S01]  /*0590*/  IMAD R6, R11, R14, UR8 ;  /* 0x000000080b067e24 */ /* 0x002fe2000f8e020e */
[----:B------:R-:W-:-:S04]  /*05a0*/  @!UP0 UIADD3 UR4, -UR4, 0x100000, URZ ;  /* 0x0010000004048890 */ /* 0x000fc8000fffe13f */
[----:B------:R-:W-:Y:S02]  /*05b0*/  @!UP0 USHF.L.U32 UR5, UR4, 0xb, URZ ;  /* 0x0000000b04058899 */ /* 0x000fe4000800063f */
[----:B------:R-:W-:Y:S01]  /*05c0*/  @!UP0 USHF.L.U32 UR4, UR4, 0x1, URZ ;  /* 0x0000000104048899 */ /* 0x000fe2000800063f */
[----:B------:R-:W0:Y:S01]  /*05d0*/  F2I.U32.TRUNC.NTZ R12, R12 ;  /* 0x0000000c000c7305 */ /* 0x000e22000020f000 */
[----:B------:R-:W-:Y:S02]  /*05e0*/  IMAD.IADD R3, R3, 0x1, -R0 ;  /* 0x0000000103037824 */ /* 0x000fe400078e0a00 */
[C---:B------:R-:W-:Y:S02]  /*05f0*/  IMAD.IADD R11, R19.reuse, 0x1, -R10 ;  /* 0x00000001130b7824 */ /* 0x040fe400078e0a0a */
[----:B------:R-:W-:Y:S01]  /*0600*/  IMAD.SHL.U32 R10, R19, 0x4, RZ ;  /* 0x00000004130a7824 */ /* 0x000fe200078e00ff */
[----:B-----5:R-:W-:Y:S01]  /*0610*/  @!UP0 ULEA UR6, UR7, UR6, 0x18 ;  /* 0x0000000607068291 */ /* 0x020fe2000f8ec03f */
[----:B------:R-:W-:Y:S01]  /*0620*/  ISETP.NE.AND P1, PT, R3, 0x3, PT ;  /* 0x000000030300780c */ /* 0x000fe20003f25270 */
[----:B------:R-:W-:Y:S01]  /*0630*/  VOTEU.ALL UP0, P0 ;  /* 0x00000000003f7886 */ /* 0x000fe20000000000 */
[----:B------:R-:W-:-:S02]  /*0640*/  ISETP.NE.AND P4, PT, R11, R6, PT ;  /* 0x000000060b00720c */ /* 0x000fc40003f85270 */
[----:B------:R-:W-:Y:S02]  /*0650*/  LOP3.LUT R19, R19, 0xc, R10, 0x78, !PT ;  /* 0x0000000c13137812 */ /* 0x000fe400078e780a */
[----:B------:R-:W-:Y:S01]  /*0660*/  LOP3.LUT P0, RZ, R8, 0x7, RZ, 0xc0, !PT ;  /* 0x0000000708ff7812 */ /* 0x000fe2000780c0ff */
[C---:B------:R-:W-:Y:S01]  /*0670*/  VIADD R8, R2.reuse, 0xffffffff ;  /* 0xffffffff02087836 */ /* 0x040fe20000000000 */
[----:B------:R-:W-:Y:S01]  /*0680*/  ISETP.EQ.OR P1, PT, R3, RZ, !P1 ;  /* 0x000000ff0300720c */ /* 0x000fe20004f22670 */
[----:B0-----:R-:W-:Y:S01]  /*0690*/  IMAD.MOV R23, RZ, RZ, -R12 ;  /* 0x000000ffff177224 */ /* 0x001fe200078e0a0c */
[----:B------:R-:W-:Y:S01]  /*06a0*/  ISETP.LT.U32.AND P0, PT, R19, 0x4, !P0 ;  /* 0x000000041300780c */ /* 0x000fe20004701070 */
[----:B------:R-:W0:Y:S02]  /*06b0*/  FENCE.VIEW.ASYNC.S ;  /* 0x00000000000073c6 */ /* 0x000e240000000000 */
[----:B0-----:R0:W1:Y:S01]  /*06c0*/  @!UP0 SYNCS.EXCH.64 URZ, [UR6+0x40], UR4 ;  /* 0x00004004063f85b2 */ /* 0x0010620008000100 */
[----:B------:R-:W-:Y:S01]  /*06d0*/  ISETP.EQ.AND P1, PT, R2, RZ, P1 ;  /* 0x000000ff0200720c */ /* 0x000fe20000f22270 */
[----:B--2---:R-:W-:Y:S01]  /*06e0*/  IMAD R11, R9, R23, R4 ;  /* 0x00000017090b7224 */ /* 0x004fe200078e0204 */
[----:B------:R-:W-:-:S02]  /*06f0*/  ISETP.GE.U32.AND P6, PT, R8, 0x2, PT ;  /* 0x000000020800780c */ /* 0x000fc40003fc6070 */
[----:B------:R-:W-:Y:S02]  /*0700*/  @P4 LEA.HI R0, R19, R19, RZ, 0x1 ;  /* 0x0000001313004211 */ /* 0x000fe400078f08ff */
[----:B------:R-:W-:Y:S02]  /*0710*/  SEL R18, RZ, 0x1, !P1 ;  /* 0x00000001ff127807 */ /* 0x000fe40004800000 */
[----:B------:R-:W-:Y:S02]  /*0720*/  @P4 SHF.R.S32.HI R0, RZ, 0x1, R0 ;  /* 0x00000001ff004819 */ /* 0x000fe40000011400 */
[----:B------:R-:W-:Y:S02]  /*0730*/  SEL R18, R18, 0x2, P6 ;  /* 0x0000000212127807 */ /* 0x000fe40003000000 */
[----:B------:R-:W-:Y:S02]  /*0740*/  @P4 ISETP.NE.AND P5, PT, R0, R11, PT ;  /* 0x0000000b0000420c */ /* 0x000fe40003fa5270 */
[----:B------:R-:W-:Y:S01]  /*0750*/  SEL R11, RZ, 0x1, !P0 ;  /* 0x00000001ff0b7807 */ /* 0x000fe20004000000 */
[----:B------:R0:W2:Y:S01]  /*0760*/  @!UP1 SYNCS.EXCH.64 URZ, [UR6+0x48], UR4 ;  /* 0x00004804063f95b2 */ /* 0x0000a20008000100 */
[----:B------:R-:W-:Y:S01]  /*0770*/  @P4 SEL R22, RZ, 0x1, P5 ;  /* 0x00000001ff164807 */ /* 0x000fe20002800000 */
[----:B------:R-:W-:Y:S01]  /*0780*/  NOP ;  /* 0x0000000000007918 */ /* 0x000fe20000000000 */
[----:B------:R-:W-:-:S02]  /*0790*/  LOP3.LUT R0, R95, 0x7f, RZ, 0xc0, !PT ;  /* 0x0000007f5f007812 */ /* 0x000fc400078ec0ff */
[----:B------:R-:W-:Y:S01]  /*07a0*/  LOP3.LUT R22, R22, R11, RZ, 0xc0, !PT ;  /* 0x0000000b16167212 */ /* 0x000fe200078ec0ff */
[----:B01----:R-:W-:Y:S06]  /*07b0*/  @!P2 BRA `(.L_x_3) ;  /* 0x000000000008a947 */ /* 0x003fec0003800000 */
[----:B--2-4-:R-:W-:Y:S01]  /*07c0*/  UCGABAR_ARV ;  /* 0x00000000000079c7 */ /* 0x014fe20008000000 */
[----:B------:R-:W-:Y:S05]  /*07d0*/  BRA `(.L_x_4) ;  /* 0x0000000000047947 */ /* 0x000fea0003800000 */
.L_x_3:
[----:B--2-4-:R-:W-:Y:S01]  /*07e0*/  NOP ;  /* 0x0000000000007918 */ /* 0x014fe20000000000 */
.L_x_4:
[----:B------:R-:W0:Y:S01]  /*07f0*/  LDC R2, c[0x0][0x65c] ;  /* 0x00019700ff027b82 */ /* 0x000e220000000800 */
[----:B------:R-:W-:Y:S02]  /*0800*/  IMAD.U32 R10, RZ, RZ, UR8 ;  /* 0x00000008ff0a7e24 */ /* 0x000fe4000f8e00ff */
[----:B------:R-:W-:Y:S01]  /*0810*/  IMAD.MOV.U32 R11, RZ, RZ, RZ ;  /* 0x000000ffff0b7224 */ /* 0x000fe200078e00ff */
[----:B0-----:R-:W-:-:S04]  /*0820*/  ISETP.NE.AND P1, PT, R2, 0x1, PT ;  /* 0x000000010200780c */ /* 0x001fc80003f25270 */
[----:B------:R-:W-:-:S09]  /*0830*/  P2R R5, PR, RZ, 0x2 ;  /* 0x00000002ff057803 */ /* 0x000fd20000000000 */
[----:B------:R-:W0:Y:S01]  /*0840*/  @P1 LDC R17, c[0x0][0x10] ;  /* 0x00000400ff111b82 */ /* 0x000e220000000800 */
[----:B------:R-:W-:Y:S02]  /*0850*/  @P1 IMAD.MOV.U32 R5, RZ, RZ, RZ ;  /* 0x000000ffff051224 */ /* 0x000fe400078e00ff */
[----:B------:R-:W-:-:S05]  /*0860*/  @P1 IMAD.MOV.U32 R15, RZ, RZ, RZ ;  /* 0x000000ffff0f1224 */ /* 0x000fca00078e00ff */
[----:B------:R-:W1:Y:S01]  /*0870*/  @!P1 LDC R13, c[0x0][0xc] ;  /* 0x00000300ff0d9b82 */ /* 0x000e620000000800 */
[----:B------:R-:W-:Y:S01]  /*0880*/  ULDC UR4, c[0x0][0xc] ;  /* 0x0000030000047ab9 */ /* 0x000fe20000000800 */
[----:B------:R-:W-:Y:S01]  /*0890*/  ULDC UR5, c[0x0][0x10] ;  /* 0x0000040000057ab9 */ /* 0x000fe20000000800 */
[----:B------:R-:W-:Y:S01]  /*08a0*/  ULDC UR6, c[0x0][0x14] ;  /* 0x0000050000067ab9 */ /* 0x000fe20000000800 */
[----:B------:R-:W-:-:S04]  /*08b0*/  UIMAD.WIDE.U32 UR4, UR4, UR5, URZ ;  /* 0x00000005040472a5 */ /* 0x000fc8000f8e003f */
[----:B------:R-:W-:Y:S02]  /*08c0*/  UIMAD.WIDE.U32 UR36, UR4, UR6, URZ ;  /* 0x00000006042472a5 */ /* 0x000fe4000f8e003f */
[----:B------:R-:W-:-:S04]  /*08d0*/  UIMAD UR42, UR5, UR6, URZ ;  /* 0x00000006052a72a4 */ /* 0x000fc8000f8e023f */
[----:B------:R-:W-:Y:S01]  /*08e0*/  UIADD3 UR42, UR37, UR42, URZ ;  /* 0x0000002a252a7290 */ /* 0x000fe2000fffe03f */
[----:B0-----:R-:W-:-:S04]  /*08f0*/  @P1 IMAD.WIDE.U32 R16, R17, UR8, R4 ;  /* 0x0000000811101c25 */ /* 0x001fc8000f8e0004 */
[----:B------:R-:W-:Y:S02]  /*0900*/  @P1 IMAD.IADD R17, R17, 0x1, R15 ;  /* 0x0000000111111824 */ /* 0x000fe400078e020f */
[----:B-1----:R-:W-:-:S04]  /*0910*/  @!P1 IMAD.WIDE.U32 R10, R4, R13, R10 ;  /* 0x0000000d040a9225 */ /* 0x002fc800078e000a */
[----:B------:R-:W-:Y:S02]  /*0920*/  @!P1 IMAD.MOV.U32 R16, RZ, RZ, R10 ;  /* 0x000000ffff109224 */ /* 0x000fe400078e000a */
[----:B------:R-:W-:Y:S01]  /*0930*/  @!P1 IMAD.MOV.U32 R17, RZ, RZ, R11 ;  /* 0x000000ffff119224 */ /* 0x000fe200078e000b */
[----:B------:R-:W-:Y:S06]  /*0940*/  @!P2 BRA `(.L_x_5) ;  /* 0x00000000000ca947 */ /* 0x000fec0003800000 */
[----:B------:R-:W-:Y:S01]  /*0950*/  UCGABAR_WAIT ;  /* 0x0000000000007dc7 */ /* 0x000fe20008000000 */
[----:B------:R-:W-:Y:S01]  /*0960*/  CCTL.IVALL ;  /* 0x00000000ff00798f */ /* 0x000fe20002000000 */
[----:B------:R-:W-:Y:S05]  /*0970*/  BRA `(.L_x_6) ;  /* 0x0000000000047947 */ /* 0x000fea0003800000 */
.L_x_5:
[----:B------:R-:W-:Y:S06]  /*0980*/  BAR.SYNC.DEFER_BLOCKING 0x0 ;  /* 0x0000000000007b1d */ /* 0x000fec0000010000 */
.L_x_6:
[----:B------:R-:W-:Y:S05]  /*0990*/  @!P3 BRA `(.L_x_7) ;  /* 0x0000005c00a8b947 */ /* 0x000fea0003800000 */
[----:B------:R-:W-:-:S13]  /*09a0*/  ISETP.GT.U32.AND P0, PT, R8, 0x1, PT ;  /* 0x000000010800780c */ /* 0x000fda0003f04070 */
[----:B------:R-:W-:Y:S05]  /*09b0*/  @P0 EXIT ;  /* 0x000000000000094d */ /* 0x000fea0003800000 */
[----:B------:R-:W-:Y:S01]  /*09c0*/  ULDC.64 UR4, c[0x0][0x650] ;  /* 0x0001940000047ab9 */ /* 0x000fe20000000a00 */
[----:B------:R-:W-:Y:S01]  /*09d0*/  PRMT R3, RZ, 0x7610, R3 ;  /* 0x00007610ff037816 */ /* 0x000fe20000000003 */
[----:B------:R-:W-:Y:S01]  /*09e0*/  IMAD.MOV.U32 R103, RZ, RZ, -0x1 ;  /* 0xffffffffff677424 */ /* 0x000fe200078e00ff */
[----:B------:R-:W-:Y:S01]  /*09f0*/  ISETP.GE.U32.AND P0, PT, R16, UR4, PT ;  /* 0x0000000410007c0c */ /* 0x000fe2000bf06070 */
[----:B------:R-:W-:Y:S02]  /*0a00*/  IMAD.MOV.U32 R100, RZ, RZ, -0x1 ;  /* 0xffffffffff647424 */ /* 0x000fe400078e00ff */
[----:B------:R-:W-:Y:S01]  /*0a10*/  IMAD.MOV.U32 R101, RZ, RZ, -0x1 ;  /* 0xffffffffff657424 */ /* 0x000fe200078e00ff */
[----:B------:R-:W-:-:S13]  /*0a20*/  ISETP.GE.U32.AND.EX P0, PT, R17, UR5, PT, P0 ;  /* 0x0000000511007c0c */ /* 0x000fda000bf06100 */
[----:B------:R-:W-:Y:S05]  /*0a30*/  @P0 BRA `(.L_x_8) ;  /* 0x0000000400280947 */ /* 0x000fea0003800000 */
[----:B------:R-:W0:Y:S01]  /*0a40*/  LDC.64 R24, c[0x0][0x628] ;  /* 0x00018a00ff187b82 */ /* 0x000e220000000a00 */
[----:B------:R-:W-:Y:S02]  /*0a50*/  IMAD.MOV.U32 R10, RZ, RZ, R16 ;  /* 0x000000ffff0a7224 */ /* 0x000fe400078e0010 */
[----:B------:R-:W-:-:S05]  /*0a60*/  IMAD.MOV.U32 R11, RZ, RZ, R17 ;  /* 0x000000ffff0b7224 */ /* 0x000fca00078e0011 */
[----:B------:R-:W1:Y:S08]  /*0a70*/  LDC R8, c[0x0][0x630] ;  /* 0x00018c00ff087b82 */ /* 0x000e700000000800 */
[----:B------:R-:W2:Y:S01]  /*0a80*/  LDC.64 R26, c[0x0][0x620] ;  /* 0x00018800ff1a7b82 */ /* 0x000ea20000000a00 */
[----:B0-----:R-:W-:-:S04]  /*0a90*/  ISETP.NE.U32.AND P0, PT, R24, RZ, PT ;  /* 0x000000ff1800720c */ /* 0x001fc80003f05070 */
[----:B------:R-:W-:-:S13]  /*0aa0*/  ISETP.NE.AND.EX P0, PT, R25, RZ, PT, P0 ;  /* 0x000000ff1900720c */ /* 0x000fda0003f05300 */
[----:B-12---:R-:W-:Y:S05]  /*0ab0*/  @!P0 BRA `(.L_x_9) ;  /* 0x0000000000288947 */ /* 0x006fea0003800000 */
[----:B------:R-:W0:Y:S02]  /*0ac0*/  LDC R3, c[0x0][0x634] ;  /* 0x00018d00ff037b82 */ /* 0x000e240000000800 */
[----:B0-----:R-:W-:-:S05]  /*0ad0*/  IADD3 R3, P0, R16, R3, RZ ;  /* 0x0000000310037210 */ /* 0x001fca0007f1e0ff */
[----:B------:R-:W-:-:S04]  /*0ae0*/  IMAD.X R21, RZ, RZ, R17, P0 ;  /* 0x000000ffff157224 */ /* 0x000fc800000e0611 */
[----:B------:R-:W-:-:S04]  /*0af0*/  IMAD.WIDE.U32 R10, R21, R24, RZ ;  /* 0x00000018150a7225 */ /* 0x000fc800078e00ff */
[----:B------:R-:W-:-:S04]  /*0b00*/  IMAD.WIDE.U32 R12, P0, R3, R25, R10 ;  /* 0x00000019030c7225 */ /* 0x000fc8000780000a */
[----:B------:R-:W-:-:S04]  /*0b10*/  IMAD.WIDE.U32 R10, R3, R24, RZ ;  /* 0x00000018030a7225 */ /* 0x000fc800078e00ff */
[----:B------:R-:W-:Y:S01]  /*0b20*/  IMAD.X R15, RZ, RZ, RZ, P0 ;  /* 0x000000ffff0f7224 */ /* 0x000fe200000e06ff */
[----:B------:R-:W-:Y:S01]  /*0b30*/  IADD3 RZ, P0, R11, R12, RZ ;  /* 0x0000000c0bff7210 */ /* 0x000fe20007f1e0ff */
[----:B------:R-:W-:-:S04]  /*0b40*/  IMAD.MOV.U32 R14, RZ, RZ, R13 ;  /* 0x000000ffff0e7224 */ /* 0x000fc800078e000d */
[----:B------:R-:W-:-:S08]  /*0b50*/  IMAD.WIDE.U32.X R10, R21, R25, R14, P0 ;  /* 0x00000019150a7225 */ /* 0x000fd000000e040e */
.L_x_9:
[----:B------:R-:W0:Y:S01]  /*0b60*/  LDC.64 R30, c[0x0][0x640] ;  /* 0x00019000ff1e7b82 */ /* 0x000e220000000a00 */
[-CC-:B------:R-:W-:Y:S01]  /*0b70*/  SHF.R.U64 R101, R10, R8.reuse, R11.reuse ;  /* 0x000000080a657219 */ /* 0x180fe2000000120b */
[----:B------:R-:W-:Y:S01]  /*0b80*/  IMAD R29, R9, R23, R4 ;  /* 0x00000017091d7224 */ /* 0x000fe200078e0204 */
[----:B------:R-:W-:Y:S01]  /*0b90*/  SHF.R.U32.HI R3, RZ, R8, R11 ;  /* 0x00000008ff037219 */ /* 0x000fe2000001160b */
[----:B------:R-:W-:Y:S01]  /*0ba0*/  IMAD.MOV.U32 R23, RZ, RZ, 0x1 ;  /* 0x00000001ff177424 */ /* 0x000fe200078e00ff */
[----:B------:R-:W-:-:S03]  /*0bb0*/  IADD3 R5, P0, RZ, -R101, RZ ;  /* 0x80000065ff057210 */ /* 0x000fc60007f1e0ff */
[----:B------:R-:W1:Y:S02]  /*0bc0*/  LDC R12, c[0x0][0x618] ;  /* 0x00018600ff0c7b82 */ /* 0x000e640000000800 */
[----:B------:R-:W-:Y:S02]  /*0bd0*/  IMAD.X R3, RZ, RZ, ~R3, P0 ;  /* 0x000000ffff037224 */ /* 0x000fe400000e0e03 */
[----:B------:R-:W-:-:S04]  /*0be0*/  IMAD.WIDE.U32 R10, R5, R26, R16 ;  /* 0x0000001a050a7225 */ /* 0x000fc800078e0010 */
[----:B------:R-:W2:Y:S01]  /*0bf0*/  LDC R20, c[0x0][0x608] ;  /* 0x00018200ff147b82 */ /* 0x000ea20000000800 */
[----:B------:R-:W-:Y:S02]  /*0c00*/  IMAD R8, R3, R26, RZ ;  /* 0x0000001a03087224 */ /* 0x000fe400078e02ff */
[----:B------:R-:W-:Y:S02]  /*0c10*/  IMAD.MOV.U32 R3, RZ, RZ, -0x1 ;  /* 0xffffffffff037424 */ /* 0x000fe400078e00ff */
[----:B------:R-:W-:-:S03]  /*0c20*/  IMAD R5, R5, R27, R8 ;  /* 0x0000001b05057224 */ /* 0x000fc600078e0208 */
[----:B------:R-:W3:Y:S01]  /*0c30*/  LDC R28, c[0x0][0x658] ;  /* 0x00019600ff1c7b82 */ /* 0x000ee20000000800 */
[----:B------:R-:W-:Y:S01]  /*0c40*/  IMAD.IADD R5, R11, 0x1, R5 ;  /* 0x000000010b057824 */ /* 0x000fe200078e0205 */
[----:B0-----:R-:W-:-:S04]  /*0c50*/  ISETP.NE.U32.AND P0, PT, R30, RZ, PT ;  /* 0x000000ff1e00720c */ /* 0x001fc80003f05070 */
[----:B------:R-:W-:Y:S02]  /*0c60*/  ISETP.NE.AND.EX P0, PT, R31, RZ, PT, P0 ;  /* 0x000000ff1f00720c */ /* 0x000fe40003f05300 */
[----:B------:R-:W0:Y:S01]  /*0c70*/  LDC R24, c[0x0][0x600] ;  /* 0x00018000ff187b82 */ /* 0x000e220000000800 */
[-CC-:B-1----:R-:W-:Y:S02]  /*0c80*/  SHF.R.U64 R14, R10, R12.reuse, R5.reuse ;  /* 0x0000000c0a0e7219 */ /* 0x182fe40000001205 */
[----:B------:R-:W-:-:S05]  /*0c90*/  SHF.R.U32.HI R5, RZ, R12, R5 ;  /* 0x0000000cff057219 */ /* 0x000fca0000011605 */
[----:B------:R-:W1:Y:S01]  /*0ca0*/  LDC R15, c[0x0][0x648] ;  /* 0x00019200ff0f7b82 */ /* 0x000e620000000800 */
[-CC-:B--2---:R-:W-:Y:S02]  /*0cb0*/  SHF.R.U64 R27, R14, R20.reuse, R5.reuse ;  /* 0x000000140e1b7219 */ /* 0x184fe40000001205 */
[----:B------:R-:W-:-:S05]  /*0cc0*/  SHF.R.U32.HI R5, RZ, R20, R5 ;  /* 0x00000014ff057219 */ /* 0x000fca0000011605 */
[----:B------:R-:W2:Y:S01]  /*0cd0*/  LDC R21, c[0x0][0x638] ;  /* 0x00018e00ff157b82 */ /* 0x000ea20000000800 */
[-CC-:B---3--:R-:W-:Y:S02]  /*0ce0*/  SHF.R.U64 R20, R27, R28.reuse, R5.reuse ;  /* 0x0000001c1b147219 */ /* 0x188fe40000001205 */
[-C--:B------:R-:W-:Y:S02]  /*0cf0*/  SHF.L.U32 R3, R3, R28.reuse, RZ ;  /* 0x0000001c03037219 */ /* 0x080fe400000006ff */
[----:B------:R-:W-:Y:S01]  /*0d00*/  SHF.R.U32.HI R5, RZ, R28, R5 ;  /* 0x0000001cff057219 */ /* 0x000fe20000011605 */
[----:B------:R-:W-:Y:S01]  /*0d10*/  IMAD.MOV.U32 R4, RZ, RZ, R20 ;  /* 0x000000ffff047224 */ /* 0x000fe200078e0014 */
[----:B------:R-:W-:Y:S01]  /*0d20*/  LOP3.LUT R12, RZ, R3, RZ, 0x33, !PT ;  /* 0x00000003ff0c7212 */ /* 0x000fe200078e33ff */
[----:B------:R-:W3:Y:S01]  /*0d30*/  LDC R25, c[0x0][0x610] ;  /* 0x00018400ff197b82 */ /* 0x000ee20000000800 */
[----:B------:R-:W-:Y:S05]  /*0d40*/  @!P0 BRA `(.L_x_10) ;  /* 0x0000000000288947 */ /* 0x000fea0003800000 */
[----:B------:R-:W4:Y:S02]  /*0d50*/  LDC R3, c[0x0][0x64c] ;  /* 0x00019300ff037b82 */ /* 0x000f240000000800 */
[----:B----4-:R-:W-:-:S05]  /*0d60*/  IADD3 R3, P0, R20, R3, RZ ;  /* 0x0000000314037210 */ /* 0x010fca0007f1e0ff */
        /* <DEDUP_REMOVED lines=8> */
.L_x_10:
[----:B-1----:R-:W-:Y:S01]  /*0df0*/  SHF.R.U64 R4, R4, R15, R5 ;  /* 0x0000000f04047219 */ /* 0x002fe20000001205 */
[----:B0-----:R-:W-:Y:S01]  /*0e00*/  VIADD R5, R24, 0xffffffff ;  /* 0xffffffff18057836 */ /* 0x001fe20000000000 */
[----:B------:R-:W-:Y:S02]  /*0e10*/  SHF.L.U32 R3, R23, R28, RZ ;  /* 0x0000001c17037219 */ /* 0x000fe400000006ff */
[----:B------:R-:W-:Y:S01]  /*0e20*/  LOP3.LUT R12, R27, R12, RZ, 0xc0, !PT ;  /* 0x0000000c1b0c7212 */ /* 0x000fe200078ec0ff */
[----:B------:R-:W-:Y:S01]  /*0e30*/  IMAD.MOV R8, RZ, RZ, -R4 ;  /* 0x000000ffff087224 */ /* 0x000fe200078e0a04 */
[----:B------:R-:W-:Y:S02]  /*0e40*/  SEL R6, R6, R29, !P1 ;  /* 0x0000001d06067207 */ /* 0x000fe40004800000 */
[----:B------:R-:W-:Y:S01]  /*0e50*/  LOP3.LUT R5, R14, R5, RZ, 0xc0, !PT ;  /* 0x000000050e057212 */ /* 0x000fe200078ec0ff */
[----:B------:R-:W-:Y:S02]  /*0e60*/  IMAD R9, R3, R4, R12 ;  /* 0x0000000403097224 */ /* 0x000fe400078e020c */
[----:B--2---:R-:W-:-:S02]  /*0e70*/  IMAD R3, R8, R21, R20 ;  /* 0x0000001508037224 */ /* 0x004fc400078e0214 */
[----:B---3--:R-:W-:Y:S02]  /*0e80*/  IMAD R6, R9, R25, R6 ;  /* 0x0000001909067224 */ /* 0x008fe400078e0206 */
[----:B------:R-:W-:Y:S02]  /*0e90*/  IMAD R103, R3, R24, R5 ;  /* 0x0000001803677224 */ /* 0x000fe400078e0205 */
[----:B------:R-:W-:-:S03]  /*0ea0*/  IMAD.MOV.U32 R4, RZ, RZ, 0x1 ;  /* 0x00000001ff047424 */ /* 0x000fc600078e00ff */
[----:B------:R-:W-:Y:S02]  /*0eb0*/  SEL R100, R103, R6, !P1 ;  /* 0x0000000667647207 */ /* 0x000fe40004800000 */
[----:B------:R-:W-:Y:S02]  /*0ec0*/  PRMT R3, R4, 0x7610, R3 ;  /* 0x0000761004037816 */ /* 0x000fe40000000003 */
[----:B------:R-:W-:-:S07]  /*0ed0*/  SEL R103, R6, R103, !P1 ;  /* 0x0000006706677207 */ /* 0x000fce0004800000 */
.L_x_8:
[----:B------:R-:W-:-:S08]  /*0ee0*/  NOP ;  /* 0x0000000000007918 */ /* 0x000fd00000000000 */
[----:B------:R-:W0:Y:S02]  /*0ef0*/  USETMAXREG.TRY_ALLOC.CTAPOOL UP0, 0xe8 ;  /* 0x000000e8000079c8 */ /* 0x000e240008000600 */
[----:B0-----:R-:W-:-:S13]  /*0f00*/  PLOP3.LUT P0, PT, PT, PT, UP0, 0x80, 0x0 ;  /* 0x000000000000781c */ /* 0x001fda0003f0f008 */
[----:B------:R-:W-:Y:S05]  /*0f10*/  @!P0 BRA `(.L_x_8) ;  /* 0xfffffffc00f08947 */ /* 0x000fea000383ffff */
[----:B------:R-:W-:Y:S01]  /*0f20*/  ULDC.64 UR4, c[0x0][0x598] ;  /* 0x0001660000047ab9 */ /* 0x000fe20000000a00 */
[----:B------:R-:W-:Y:S01]  /*0f30*/  ULDC.64 UR38, c[0x0][0x208] ;  /* 0x0000820000267ab9 */ /* 0x000fe20000000a00 */
[----:B------:R-:W-:-:S04]  /*0f40*/  ISETP.NE.U32.AND P0, PT, RZ, UR4, PT ;  /* 0x00000004ff007c0c */ /* 0x000fc8000bf05070 */
[----:B------:R-:W-:-:S13]  /*0f50*/  ISETP.NE.AND.EX P0, PT, RZ, UR5, PT, P0 ;  /* 0x00000005ff007c0c */ /* 0x000fda000bf05300 */
[----:B------:R-:W-:Y:S05]  /*0f60*/  @!P0 BRA `(.L_x_11) ;  /* 0x00000000001c8947 */ /* 0x000fea0003800000 */
[----:B------:R-:W0:Y:S02]  /*0f70*/  LDC.64 R4, c[0x0][0x598] ;  /* 0x00016600ff047b82 */ /* 0x000e240000000a00 */
[----:B0-----:R-:W2:Y:S02]  /*0f80*/  LDG.E.64 R4, desc[UR38][R4.64] ;  /* 0x0000002604047981 */ /* 0x001ea4000c1e1b00 */
[----:B--2---:R-:W-:-:S04]  /*0f90*/  ISETP.NE.U32.AND P0, PT, R4, RZ, PT ;  /* 0x000000ff0400720c */ /* 0x004fc80003f05070 */
[----:B------:R-:W-:-:S13]  /*0fa0*/  ISETP.NE.AND.EX P0, PT, R5, RZ, PT, P0 ;  /* 0x000000ff0500720c */ /* 0x000fda0003f05300 */
[----:B------:R-:W-:Y:S05]  /*0fb0*/  @!P0 BRA `(.L_x_11) ;  /* 0x0000000000088947 */ /* 0x000fea0003800000 */
[----:B------:R0:W5:Y:S01]  /*0fc0*/  LD.E R23, desc[UR38][R4.64] ;  /* 0x0000002604177980 */ /* 0x000162000c101900 */
[----:B------:R-:W-:Y:S05]  /*0fd0*/  BRA `(.L_x_12) ;  /* 0x0000000000247947 */ /* 0x000fea0003800000 */
.L_x_11:
[----:B------:R-:W-:Y:S02]  /*0fe0*/  ULDC.64 UR4, c[0x0][0x588] ;  /* 0x0001620000047ab9 */ /* 0x000fe40000000a00 */
[----:B------:R-:W-:-:S04]  /*0ff0*/  ISETP.NE.U32.AND P0, PT, RZ, UR4, PT ;  /* 0x00000004ff007c0c */ /* 0x000fc8000bf05070 */
[----:B------:R-:W-:-:S13]  /*1000*/  ISETP.NE.AND.EX P0, PT, RZ, UR5, PT, P0 ;  /* 0x00000005ff007c0c */ /* 0x000fda000bf05300 */
[----:B------:R-:W-:Y:S05]  /*1010*/  @!P0 BRA `(.L_x_13) ;  /* 0x00000000000c8947 */ /* 0x000fea0003800000 */
[----:B------:R-:W0:Y:S02]  /*1020*/  LDC.64 R4, c[0x0][0x588] ;  /* 0x00016200ff047b82 */ /* 0x000e240000000a00 */
[----:B0-----:R1:W5:Y:S01]  /*1030*/  LDG.E R23, desc[UR38][R4.64] ;  /* 0x0000002604177981 */ /* 0x001362000c1e1900 */
[----:B------:R-:W-:Y:S05]  /*1040*/  BRA `(.L_x_12) ;  /* 0x0000000000087947 */ /* 0x000fea0003800000 */
.L_x_13:
[----:B------:R-:W-:Y:S02]  /*1050*/  ULDC UR4, c[0x0][0x580] ;  /* 0x0001600000047ab9 */ /* 0x000fe40000000800 */
[----:B------:R-:W-:-:S07]  /*1060*/  IMAD.U32 R23, RZ, RZ, UR4 ;  /* 0x00000004ff177e24 */ /* 0x000fce000f8e00ff */
.L_x_12:
[----:B------:R-:W-:Y:S02]  /*1070*/  ULDC.64 UR4, c[0x0][0x5a0] ;  /* 0x0001680000047ab9 */ /* 0x000fe40000000a00 */
[----:B------:R-:W-:-:S04]  /*1080*/  ISETP.NE.U32.AND P0, PT, RZ, UR4, PT ;  /* 0x00000004ff007c0c */ /* 0x000fc8000bf05070 */
[----:B------:R-:W-:-:S13]  /*1090*/  ISETP.NE.AND.EX P0, PT, RZ, UR5, PT, P0 ;  /* 0x00000005ff007c0c */ /* 0x000fda000bf05300 */
[----:B------:R-:W-:Y:S05]  /*10a0*/  @!P0 BRA `(.L_x_14) ;  /* 0x00000000001c8947 */ /* 0x000fea0003800000 */
[----:B01----:R-:W0:Y:S02]  /*10b0*/  LDC.64 R4, c[0x0][0x5a0] ;  /* 0x00016800ff047b82 */ /* 0x003e240000000a00 */
[----:B0-----:R-:W2:Y:S02]  /*10c0*/  LDG.E.64 R4, desc[UR38][R4.64] ;  /* 0x0000002604047981 */ /* 0x001ea4000c1e1b00 */
[----:B--2---:R-:W-:-:S04]  /*10d0*/  ISETP.NE.U32.AND P0, PT, R4, RZ, PT ;  /* 0x000000ff0400720c */ /* 0x004fc80003f05070 */
[----:B------:R-:W-:-:S13]  /*10e0*/  ISETP.NE.AND.EX P0, PT, R5, RZ, PT, P0 ;  /* 0x000000ff0500720c */ /* 0x000fda0003f05300 */
[----:B------:R-:W-:Y:S05]  /*10f0*/  @!P0 BRA `(.L_x_14) ;  /* 0x0000000000088947 */ /* 0x000fea0003800000 */
[----:B------:R0:W5:Y:S01]  /*1100*/  LD.E R90, desc[UR38][R4.64] ;  /* 0x00000026045a7980 */ /* 0x000162000c101900 */
[----:B------:R-:W-:Y:S05]  /*1110*/  BRA `(.L_x_15) ;  /* 0x0000000000247947 */ /* 0x000fea0003800000 */
.L_x_14:
[----:B------:R-:W-:Y:S02]  /*1120*/  ULDC.64 UR4, c[0x0][0x590] ;  /* 0x0001640000047ab9 */ /* 0x000fe40000000a00 */
[----:B------:R-:W-:-:S04]  /*1130*/  ISETP.NE.U32.AND P0, PT, RZ, UR4, PT ;  /* 0x00000004ff007c0c */ /* 0x000fc8000bf05070 */
[----:B------:R-:W-:-:S13]  /*1140*/  ISETP.NE.AND.EX P0, PT, RZ, UR5, PT, P0 ;  /* 0x00000005ff007c0c */ /* 0x000fda000bf05300 */
[----:B------:R-:W-:Y:S05]  /*1150*/  @!P0 BRA `(.L_x_16) ;  /* 0x00000000000c8947 */ /* 0x000fea0003800000 */
[----:B------:R-:W2:Y:S02]  /*1160*/  LDC.64 R90, c[0x0][0x590] ;  /* 0x00016400ff5a7b82 */ /* 0x000ea40000000a00 */
[----:B--2---:R2:W5:Y:S01]  /*1170*/  LDG.E R90, desc[UR38][R90.64] ;  /* 0x000000265a5a7981 */ /* 0x004562000c1e1900 */
[----:B------:R-:W-:Y:S05]  /*1180*/  BRA `(.L_x_15) ;  /* 0x0000000000087947 */ /* 0x000fea0003800000 */
.L_x_16:
[----:B------:R-:W-:Y:S02]  /*1190*/  ULDC UR4, c[0x0][0x584] ;  /* 0x0001610000047ab9 */ /* 0x000fe40000000800 */
[----:B------:R-:W-:-:S07]  /*11a0*/  IMAD.U32 R90, RZ, RZ, UR4 ;  /* 0x00000004ff5a7e24 */ /* 0x000fce000f8e00ff */
.L_x_15:
[----:B------:R-:W-:-:S13]  /*11b0*/  LOP3.LUT P0, RZ, R3, 0xff, RZ, 0xc0, !PT ;  /* 0x000000ff03ff7812 */ /* 0x000fda000780c0ff */
[----:B------:R-:W-:Y:S05]  /*11c0*/  @!P0 EXIT ;  /* 0x000000000000894d */ /* 0x000fea0003800000 */
[----:B------:R-:W3:Y:S01]  /*11d0*/  LDC R93, c[0x0][0x658] ;  /* 0x00019600ff5d7b82 */ /* 0x000ee20000000800 */
[----:B------:R-:W-:Y:S01]  /*11e0*/  LOP3.LUT R7, R7, 0x1, RZ, 0xc0, !PT ;  /* 0x0000000107077812 */ /* 0x000fe200078ec0ff */
[----:B------:R-:W-:Y:S01]  /*11f0*/  ULDC.64 UR6, c[0x0][0x288] ;  /* 0x0000a20000067ab9 */ /* 0x000fe20000000a00 */
[----:B------:R-:W-:Y:S01]  /*1200*/  SHF.R.U32.HI R3, RZ, 0x2, R95 ;  /* 0x00000002ff037819 */ /* 0x000fe2000001165f */
[----:B------:R-:W-:Y:S01]  /*1210*/  UIADD3 UR4, UR7, 0x3f, URZ ;  /* 0x0000003f07047890 */ /* 0x000fe2000fffe03f */
[----:B------:R-:W-:Y:S01]  /*1220*/  SHF.R.U32.HI R0, RZ, 0x1, R0 ;  /* 0x00000001ff007819 */ /* 0x000fe20000011600 */
[----:B------:R-:W-:Y:S01]  /*1230*/  IMAD.SHL.U32 R88, R7, 0x40, RZ ;  /* 0x0000004007587824 */ /* 0x000fe200078e00ff */
[----:B------:R-:W-:Y:S01]  /*1240*/  LOP3.LUT R3, R3, 0x7, RZ, 0xc0, !PT ;  /* 0x0000000703037812 */ /* 0x000fe200078ec0ff */
[----:B------:R-:W4:Y:S01]  /*1250*/  LDC.64 R8, c[0x0][0x5c8] ;  /* 0x00017200ff087b82 */ /* 0x000f220000000a00 */
[----:B------:R-:W-:Y:S01]  /*1260*/  USHF.R.S32.HI UR5, URZ, 0x1f, UR4 ;  /* 0x0000001f3f057899 */ /* 0x000fe20008011404 */
[----:B------:R-:W-:Y:S01]  /*1270*/  LOP3.LUT R0, R0, 0x30, RZ, 0xc0, !PT ;  /* 0x0000003000007812 */ /* 0x000fe200078ec0ff */
[----:B------:R-:W-:Y:S01]  /*1280*/  IMAD.MOV.U32 R6, RZ, RZ, 0x1 ;  /* 0x00000001ff067424 */ /* 0x000fe200078e00ff */
[--C-:B------:R-:W-:Y:S01]  /*1290*/  LOP3.LUT R88, R88, 0x40, R3.reuse, 0xe2, !PT ;  /* 0x0000004058587812 */ /* 0x100fe200078ee203 */
[----:B------:R-:W-:Y:S01]  /*12a0*/  ULEA.HI UR5, UR5, UR4, URZ, 0x6 ;  /* 0x0000000405057291 */ /* 0x000fe2000f8f303f */
[-C--:B01----:R-:W-:Y:S01]  /*12b0*/  IADD3 R4, RZ, -R0.reuse, -R3 ;  /* 0x80000000ff047210 */ /* 0x083fe20007ffe803 */
[----:B------:R-:W-:Y:S01]  /*12c0*/  IMAD.U32 R5, RZ, RZ, UR6 ;  /* 0x00000006ff057e24 */ /* 0x000fe2000f8e00ff */
[----:B------:R-:W0:Y:S01]  /*12d0*/  LDC R97, c[0x0][0x600] ;  /* 0x00018000ff617b82 */ /* 0x000e220000000800 */
[----:B------:R-:W-:Y:S01]  /*12e0*/  LOP3.LUT R88, R88, R0, RZ, 0xfc, !PT ;  /* 0x0000000058587212 */ /* 0x000fe200078efcff */
[----:B------:R-:W-:Y:S01]  /*12f0*/  IMAD.MOV.U32 R0, RZ, RZ, -0x1 ;  /* 0xffffffffff007424 */ /* 0x000fe200078e00ff */
[----:B------:R-:W-:Y:S01]  /*1300*/  USHF.R.S32.HI UR43, URZ, 0x6, UR5 ;  /* 0x000000063f2b7899 */ /* 0x000fe20008011405 */
[----:B------:R-:W-:Y:S01]  /*1310*/  LOP3.LUT R94, R95, 0x3, RZ, 0xc0, !PT ;  /* 0x000000035f5e7812 */ /* 0x000fe200078ec0ff */
[----:B------:R-:W-:Y:S01]  /*1320*/  IMAD R4, R7, -0x40, R4 ;  /* 0xffffffc007047824 */ /* 0x000fe200078e0204 */
[C---:B------:R-:W-:Y:S01]  /*1330*/  LOP3.LUT R96, R95.reuse, 0x80, RZ, 0xc0, !PT ;  /* 0x000000805f607812 */ /* 0x040fe200078ec0ff */
[----:B------:R-:W-:Y:S01]  /*1340*/  UISETP.LT.AND UP0, UPT, UR43, 0x1, UPT ;  /* 0x000000012b00788c */ /* 0x000fe2000bf01270 */
[-C--:B---3--:R-:W-:Y:S01]  /*1350*/  SHF.L.U32 R0, R0, R93.reuse, RZ ;  /* 0x0000005d00007219 */ /* 0x088fe200000006ff */
[----:B------:R-:W-:Y:S01]  /*1360*/  ULDC UR4, c[0x0][0x284] ;  /* 0x0000a10000047ab9 */ /* 0x000fe20000000800 */
[----:B------:R-:W-:Y:S01]  /*1370*/  IMAD R94, R94, -0x2, R5 ;  /* 0xfffffffe5e5e7824 */ /* 0x000fe200078e0205 */
[----:B------:R-:W-:Y:S01]  /*1380*/  USEL UR44, UR43, 0x1, UP0 ;  /* 0x000000012b2c7887 */ /* 0x000fe20008000000 */
[----:B------:R-:W-:Y:S01]  /*1390*/  SHF.L.U32 R93, R6, R93, RZ ;  /* 0x0000005d065d7219 */ /* 0x000fe200000006ff */
[----:B------:R-:W-:Y:S01]  /*13a0*/  IMAD.SHL.U32 R95, R95, 0x2, RZ ;  /* 0x000000025f5f7824 */ /* 0x000fe200078e00ff */
[----:B------:R-:W-:Y:S01]  /*13b0*/  LOP3.LUT R102, R18, 0x1, RZ, 0xfc, !PT ;  /* 0x0000000112667812 */ /* 0x000fe200078efcff */
[----:B------:R-:W-:Y:S01]  /*13c0*/  VIADD R99, R4, UR4 ;  /* 0x0000000404637c36 */ /* 0x000fe20008000000 */
[C---:B----4-:R-:W-:Y:S01]  /*13d0*/  SHF.L.U64.HI R92, R8.reuse, 0x3, R9 ;  /* 0x00000003085c7819 */ /* 0x050fe20000010209 */
[----:B--2---:R-:W-:Y:S01]  /*13e0*/  IMAD.SHL.U32 R91, R8, 0x8, RZ ;  /* 0x00000008085b7824 */ /* 0x004fe200078e00ff */
[----:B------:R-:W-:Y:S01]  /*13f0*/  SHF.R.U32.HI R96, RZ, 0x7, R96 ;  /* 0x00000007ff607819 */ /* 0x000fe20000011660 */
[----:B------:R-:W-:Y:S01]  /*1400*/  IMAD.MOV.U32 R89, RZ, RZ, RZ ;  /* 0x000000ffff597224 */ /* 0x000fe200078e00ff */
[----:B------:R-:W-:Y:S01]  /*1410*/  LOP3.LUT R98, RZ, R0, RZ, 0x33, !PT ;  /* 0x00000000ff627212 */ /* 0x000fe200078e33ff */
[----:B------:R-:W-:Y:S01]  /*1420*/  UIADD3 UR44, UR43, -UR44, URZ ;  /* 0x8000002c2b2c7290 */ /* 0x000fe2000fffe03f */
[----:B------:R-:W-:Y:S01]  /*1430*/  UMOV UR40, URZ ;  /* 0x0000003f00287c82 */ /* 0x000fe20008000000 */
[----:B0-----:R-:W-:Y:S01]  /*1440*/  VIADD R97, R97, 0xffffffff ;  /* 0xffffffff61617836 */ /* 0x001fe20000000000 */
[----:B------:R-:W-:-:S09]  /*1450*/  UMOV UR41, URZ ;  /* 0x0000003f00297c82 */ /* 0x000fd20008000000 */
.L_x_162:
[----:B0-----:R-:W0:Y:S01]  /*1460*/  SHFL.IDX PT, R0, R96, RZ, 0x1f ;  /* 0x00001fff60007589 */ /* 0x001e2200000e0000 */
[----:B-1----:R-:W1:Y:S01]  /*1470*/  S2UR UR7, SR_CgaCtaId ;  /* 0x00000000000779c3 */ /* 0x002e620000008800 */
[----:B------:R-:W-:Y:S01]  /*1480*/  UMOV UR6, 0x400 ;  /* 0x0000040000067882 */ /* 0x000fe20000000000 */
[----:B0-----:R-:W-:Y:S01]  /*1490*/  R2UR UR4, R0 ;  /* 0x00000000000472ca */ /* 0x001fe200000e0000 */
[----:B-1----:R-:W-:-:S12]  /*14a0*/  ULEA UR6, UR7, UR6, 0x18 ;  /* 0x0000000607067291 */ /* 0x002fd8000f8ec03f */
[----:B------:R-:W-:-:S04]  /*14b0*/  ULEA.HI UR5, UR4, UR4, URZ, 0x1 ;  /* 0x0000000404057291 */ /* 0x000fc8000f8f083f */
[----:B------:R-:W-:-:S04]  /*14c0*/  ULOP3.LUT UR5, UR5, 0x7fffe, URZ, 0xc0, !UPT ;  /* 0x0007fffe05057892 */ /* 0x000fc8000f8ec03f */
[----:B------:R-:W-:-:S03]  /*14d0*/  UIADD3 UR5, UR4, -UR5, URZ ;  /* 0x8000000504057290 */ /* 0x000fc6000fffe03f */
[----:B------:R-:W-:Y:S01]  /*14e0*/  ULDC UR4, c[0x0][0x28c] ;  /* 0x0000a30000047ab9 */ /* 0x000fe20000000800 */
[----:B------:R-:W-:Y:S01]  /*14f0*/  ULEA UR5, UR5, UR6, 0xd ;  /* 0x0000000605057291 */ /* 0x000fe2000f8e683f */
[----:B------:R-:W-:-:S03]  /*1500*/  ISETP.LT.AND P0, PT, RZ, UR4, PT ;  /* 0x00000004ff007c0c */ /* 0x000fc6000bf01270 */
[----:B------:R-:W-:-:S04]  /*1510*/  UIADD3 UR5, UR5, 0x100, URZ ;  /* 0x0000010005057890 */ /* 0x000fc8000fffe03f */
[----:B------:R-:W-:-:S04]  /*1520*/  USHF.R.U32.HI UR5, URZ, 0x4, UR5 ;  /* 0x000000043f057899 */ /* 0x000fc80008011605 */
[----:B------:R-:W-:-:S04]  /*1530*/  ULOP3.LUT UR5, UR5, 0x3fff, URZ, 0xc0, !UPT ;  /* 0x00003fff05057892 */ /* 0x000fc8000f8ec03f */
[----:B------:R-:W-:Y:S01]  /*1540*/  ULOP3.LUT UR45, UR5, 0x10000, URZ, 0xfc, !UPT ;  /* 0x00010000052d7892 */ /* 0x000fe2000f8efc3f */
[----:B--2345:R-:W-:Y:S11]  /*1550*/  @P0 BRA `(.L_x_17) ;  /* 0x0000000000400947 */ /* 0x03cff60003800000 */
[----:B------:R-:W-:Y:S01]  /*1560*/  MOV R0, 0x0 ;  /* 0x0000000000007802 */ /* 0x000fe20000000f00 */
[----:B------:R-:W-:Y:S01]  /*1570*/  ULDC.64 UR4, c[0x4][0x68] ;  /* 0x01001a0000047ab9 */ /* 0x000fe20000000a00 */
[----:B------:R-:W-:Y:S01]  /*1580*/  ULDC.64 UR6, c[0x4][0x8] ;  /* 0x0100020000067ab9 */ /* 0x000fe20000000a00 */
[----:B------:R-:W-:Y:S01]  /*1590*/  IMAD.U32 R4, RZ, RZ, UR4 ;  /* 0x00000004ff047e24 */ /* 0x000fe2000f8e00ff */
[----:B------:R0:W1:Y:S01]  /*15a0*/  LDC.64 R14, c[0x4][R0] ;  /* 0x01000000000e7b82 */ /* 0x0000620000000a00 */
[----:B------:R-:W-:Y:S01]  /*15b0*/  IMAD.U32 R5, RZ, RZ, UR5 ;  /* 0x00000005ff057e24 */ /* 0x000fe2000f8e00ff */
[----:B------:R-:W-:Y:S01]  /*15c0*/  ULDC.64 UR4, c[0x4][0x70] ;  /* 0x01001c0000047ab9 */ /* 0x000fe20000000a00 */
[----:B------:R-:W-:Y:S02]  /*15d0*/  IMAD.U32 R10, RZ, RZ, UR6 ;  /* 0x00000006ff0a7e24 */ /* 0x000fe4000f8e00ff */
[----:B------:R-:W-:Y:S02]  /*15e0*/  IMAD.U32 R6, RZ, RZ, UR4 ;  /* 0x00000004ff067e24 */ /* 0x000fe4000f8e00ff */
[----:B------:R-:W-:-:S02]  /*15f0*/  IMAD.U32 R7, RZ, RZ, UR5 ;  /* 0x00000005ff077e24 */ /* 0x000fc4000f8e00ff */
[----:B------:R-:W-:Y:S02]  /*1600*/  IMAD.U32 R11, RZ, RZ, UR7 ;  /* 0x00000007ff0b7e24 */ /* 0x000fe4000f8e00ff */
[----:B------:R-:W-:Y:S02]  /*1610*/  IMAD.MOV.U32 R8, RZ, RZ, 0x1e1 ;  /* 0x000001e1ff087424 */ /* 0x000fe400078e00ff */
[----:B------:R-:W-:Y:S02]  /*1620*/  IMAD.MOV.U32 R12, RZ, RZ, 0x1 ;  /* 0x00000001ff0c7424 */ /* 0x000fe400078e00ff */
[----:B0-----:R-:W-:-:S07]  /*1630*/  IMAD.MOV.U32 R13, RZ, RZ, RZ ;  /* 0x000000ffff0d7224 */ /* 0x001fce00078e00ff */
[----:B------:R-:W-:-:S07]  /*1640*/  LEPC R20, `(.L_x_17) ;  /* 0x000000001014794e */ /* 0x000fce0000000000 */
[----:B-1---5:R-:W-:Y:S05]  /*1650*/  CALL.ABS.NOINC R14 ;  /* 0x000000000e007343 */ /* 0x022fea0003c00000 */
.L_x_17:
[----:B------:R-:W-:-:S13]  /*1660*/  ISETP.NE.AND P0, PT, R102, 0x3, PT ;  /* 0x000000036600780c */ /* 0x000fda0003f05270 */
[----:B------:R-:W-:Y:S05]  /*1670*/  @!P0 BRA `(.L_x_18) ;  /* 0x0000000000048947 */ /* 0x000fea0003800000 */
[----:B------:R-:W-:Y:S01]  /*1680*/  BPT.TRAP 0x1 ;  /* 0x000000040000795c */ /* 0x000fe20000300000 */
.L_x_18:
[----:B------:R-:W0:Y:S01]  /*1690*/  S2UR UR5, SR_CgaCtaId ;  /* 0x00000000000579c3 */ /* 0x000e220000008800 */
[----:B------:R-:W-:Y:S01]  /*16a0*/  UMOV UR4, 0x400 ;  /* 0x0000040000047882 */ /* 0x000fe20000000000 */
[----:B------:R-:W-:Y:S02]  /*16b0*/  IMAD.U32 R0, RZ, RZ, UR40 ;  /* 0x00000028ff007e24 */ /* 0x000fe4000f8e00ff */
[----:B------:R-:W-:-:S03]  /*16c0*/  IMAD.U32 R3, RZ, RZ, UR41 ;  /* 0x00000029ff037e24 */ /* 0x000fc6000f8e00ff */
[----:B------:R-:W-:Y:S01]  /*16d0*/  SHF.L.U32 R0, R0, 0x1f, RZ ;  /* 0x0000001f00007819 */ /* 0x000fe200000006ff */
[----:B0-----:R-:W-:-:S06]  /*16e0*/  ULEA UR4, UR5, UR4, 0x18 ;  /* 0x0000000405047291 */ /* 0x001fcc000f8ec03f */
[----:B------:R-:W-:-:S04]  /*16f0*/  IMAD.U32 R6, RZ, RZ, UR4 ;  /* 0x00000004ff067e24 */ /* 0x000fc8000f8e00ff */
[----:B------:R-:W-:-:S04]  /*1700*/  IMAD R3, R3, 0x8, R6 ;  /* 0x0000000803037824 */ /* 0x000fc800078e0206 */
[----:B------:R0:W1:Y:S01]  /*1710*/  SYNCS.PHASECHK.TRANS64.TRYWAIT P1, [R3+URZ], R0 ;  /* 0x00000000030075a7 */ /* 0x000062000802017f */
[----:B------:R-:W-:Y:S05]  /*1720*/  @!P0 BRA `(.L_x_19) ;  /* 0x0000000000048947 */ /* 0x000fea0003800000 */
[----:B------:R-:W-:Y:S01]  /*1730*/  BPT.TRAP 0x1 ;  /* 0x000000040000795c */ /* 0x000fe20000300000 */
.L_x_19:
[----:B------:R-:W-:-:S05]  /*1740*/  IMAD.U32 R4, RZ, RZ, UR44 ;  /* 0x0000002cff047e24 */ /* 0x000fca000f8e00ff */
[----:B------:R-:W-:Y:S01]  /*1750*/  ISETP.GE.AND P2, PT, R4, 0x1, PT ;  /* 0x000000010400780c */ /* 0x000fe20003f46270 */
[----:B-1----:R-:W-:-:S12]  /*1760*/  @P1 BRA `(.L_x_20) ;  /* 0x0000000000081947 */ /* 0x002fd80003800000 */
[----:B------:R-:W1:Y:S02]  /*1770*/  SYNCS.PHASECHK.TRANS64.TRYWAIT P1, [R3+URZ], R0 ;  /* 0x00000000030075a7 */ /* 0x000e64000802017f */
[----:B-1----:R-:W-:Y:S05]  /*1780*/  @!P1 BRA `(.L_x_21) ;  /* 0x0000006400949947 */ /* 0x002fea0003800000 */
.L_x_20:
[----:B------:R-:W-:Y:S05]  /*1790*/  WARPSYNC.ALL ;  /* 0x0000000000007948 */ /* 0x000fea0003800000 */
[----:B------:R-:W-:Y:S01]  /*17a0*/  R2UR UR4, R6 ;  /* 0x00000000060472ca */ /* 0x000fe200000e0000 */
[----:B------:R-:W-:Y:S01]  /*17b0*/  ULEA UR5, UR41, UR45, 0xa ;  /* 0x0000002d29057291 */ /* 0x000fe2000f8e503f */
[----:B------:R-:W-:Y:S01]  /*17c0*/  WARPGROUP.ARRIVE ;  /* 0x00000000000079c5 */ /* 0x000fe20000000000 */
[----:B------:R-:W-:Y:S01]  /*17d0*/  UMOV UR9, 0x40000040 ;  /* 0x4000004000097882 */ /* 0x000fe20000000000 */
[----:B------:R-:W-:-:S04]  /*17e0*/  UMOV UR11, 0x40000040 ;  /* 0x40000040000b7882 */ /* 0x000fc80000000000 */
[----:B------:R-:W-:-:S05]  /*17f0*/  UMOV UR8, UR5 ;  /* 0x0000000500087c82 */ /* 0x000fca0008000000 */
[----:B------:R-:W-:-:S04]  /*1800*/  UIADD3 UR4, UR4, 0xc100, URZ ;  /* 0x0000c10004047890 */ /* 0x000fc8000fffe03f */
[----:B------:R-:W-:-:S04]  /*1810*/  USHF.R.U32.HI UR4, URZ, 0x4, UR4 ;  /* 0x000000043f047899 */ /* 0x000fc80008011604 */
[----:B------:R-:W-:-:S04]  /*1820*/  ULOP3.LUT UR4, UR4, 0x3fff, URZ, 0xc0, !UPT ;  /* 0x00003fff04047892 */ /* 0x000fc8000f8ec03f */
[----:B------:R-:W-:-:S04]  /*1830*/  ULOP3.LUT UR4, UR4, 0x10000, URZ, 0xfc, !UPT ;  /* 0x0001000004047892 */ /* 0x000fc8000f8efc3f */
[----:B------:R-:W-:-:S07]  /*1840*/  ULEA UR6, UR41, UR4, 0xa ;  /* 0x0000000429067291 */ /* 0x000fce000f8e503f */
[----:B------:R-:W-:Y:S02]  /*1850*/  UMOV UR10, UR6 ;  /* 0x00000006000a7c82 */ /* 0x000fe40008000000 */
[----:B------:R-:W-:Y:S01]  /*1860*/  HGMMA.64x128x16.F32.BF16 R24, gdesc[UR8], RZ, !UPT, gsb0 ;  /* 0x01e00000081879f0 */ /* 0x000fe2000c0018ff */
[----:B------:R-:W-:Y:S02]  /*1870*/  UIADD3 UR8, UR5, 0x2, URZ ;  /* 0x0000000205087890 */ /* 0x000fe4000fffe03f */
[----:B------:R-:W-:Y:S01]  /*1880*/  UIADD3 UR10, UR6, 0x2, URZ ;  /* 0x00000002060a7890 */ /* 0x000fe2000fffe03f */
[----:B------:R-:W-:Y:S01]  /*1890*/  UMOV UR9, 0x40000040 ;  /* 0x4000004000097882 */ /* 0x000fe20000000000 */
[----:B------:R-:W-:Y:S01]  /*18a0*/  UMOV UR11, 0x40000040 ;  /* 0x40000040000b7882 */ /* 0x000fe20000000000 */
[----:B------:R-:W-:Y:S02]  /*18b0*/  WARPGROUP.DEPBAR.LE gsb0, 0x0 ;  /* 0x00008000000079c5 */ /* 0x000fe40000010000 */
[----:B------:R-:W-:-:S06]  /*18c0*/  WARPGROUP.ARRIVE ;  /* 0x00000000000079c5 */ /* 0x000fcc0000000000 */
[----:B------:R-:W-:Y:S01]  /*18d0*/  HGMMA.64x128x16.F32.BF16 R24, gdesc[UR8], R24, gsb0 ;  /* 0x01e00000081879f0 */ /* 0x000fe20008001818 */
        /* <DEDUP_REMOVED lines=13> */
[----:B------:R-:W-:Y:S03]  /*19b0*/  HGMMA.64x128x16.F32.BF16 R24, gdesc[UR8], R24, gsb0 ;  /* 0x01e00000081879f0 */ /* 0x000fe60008001818 */
[----:B------:R-:W-:Y:S02]  /*19c0*/  WARPGROUP.DEPBAR.LE gsb0, 0x0 ;  /* 0x00008000000079c5 */ /* 0x000fe40000010000 */
[----:B------:R-:W-:Y:S05]  /*19d0*/  @!P2 BRA `(.L_x_22) ;  /* 0x000000040028a947 */ /* 0x000fea0003800000 */
[----:B------:R-:W-:Y:S01]  /*19e0*/  UIADD3 UR5, UR41, 0x1, URZ ;  /* 0x0000000129057890 */ /* 0x000fe2000fffe03f */
[----:B01----:R-:W-:Y:S02]  /*19f0*/  IMAD.U32 R0, RZ, RZ, UR44 ;  /* 0x0000002cff007e24 */ /* 0x003fe4000f8e00ff */
[----:B------:R-:W-:Y:S01]  /*1a00*/  IMAD.U32 R3, RZ, RZ, UR41 ;  /* 0x00000029ff037e24 */ /* 0x000fe2000f8e00ff */
[----:B------:R-:W-:-:S04]  /*1a10*/  UISETP.NE.AND UP0, UPT, UR5, 0x3, UPT ;  /* 0x000000030500788c */ /* 0x000fc8000bf05270 */
[----:B------:R-:W-:Y:S02]  /*1a20*/  USEL UR6, URZ, 0x1, UP0 ;  /* 0x000000013f067887 */ /* 0x000fe40008000000 */
[----:B------:R-:W-:Y:S02]  /*1a30*/  USEL UR5, UR5, URZ, UP0 ;  /* 0x0000003f05057287 */ /* 0x000fe40008000000 */
[----:B------:R-:W-:-:S06]  /*1a40*/  ULOP3.LUT UR6, UR40, UR6, URZ, 0x3c, !UPT ;  /* 0x0000000628067292 */ /* 0x000fcc000f8e3c3f */
[----:B------:R-:W-:-:S07]  /*1a50*/  IMAD.U32 R7, RZ, RZ, UR6 ;  /* 0x00000006ff077e24 */ /* 0x000fce000f8e00ff */
.L_x_29:
[----:B------:R-:W-:Y:S05]  /*1a60*/  @!P0 BRA `(.L_x_23) ;  /* 0x0000000000048947 */ /* 0x000fea0003800000 */
[----:B------:R-:W-:Y:S01]  /*1a70*/  BPT.TRAP 0x1 ;  /* 0x000000040000795c */ /* 0x000fe20000300000 */
.L_x_23:
[----:B------:R-:W0:Y:S01]  /*1a80*/  S2UR UR7, SR_CgaCtaId ;  /* 0x00000000000779c3 */ /* 0x000e220000008800 */
[----:B------:R-:W-:Y:S01]  /*1a90*/  UMOV UR6, 0x400 ;  /* 0x0000040000067882 */ /* 0x000fe20000000000 */
[----:B------:R-:W-:Y:S01]  /*1aa0*/  IMAD.U32 R5, RZ, RZ, UR5 ;  /* 0x00000005ff057e24 */ /* 0x000fe2000f8e00ff */
[----:B------:R-:W-:Y:S01]  /*1ab0*/  SHF.L.U32 R4, R7, 0x1f, RZ ;  /* 0x0000001f07047819 */ /* 0x000fe200000006ff */
[----:B0-----:R-:W-:-:S06]  /*1ac0*/  ULEA UR6, UR7, UR6, 0x18 ;  /* 0x0000000607067291 */ /* 0x001fcc000f8ec03f */
[----:B------:R-:W-:-:S04]  /*1ad0*/  IMAD.U32 R6, RZ, RZ, UR6 ;  /* 0x00000006ff067e24 */ /* 0x000fc8000f8e00ff */
[----:B------:R-:W-:-:S04]  /*1ae0*/  IMAD R5, R5, 0x8, R6 ;  /* 0x0000000805057824 */ /* 0x000fc800078e0206 */
[----:B------:R0:W1:Y:S01]  /*1af0*/  SYNCS.PHASECHK.TRANS64.TRYWAIT P1, [R5+URZ], R4 ;  /* 0x00000004050075a7 */ /* 0x000062000802017f */
[----:B------:R-:W-:Y:S05]  /*1b00*/  @!P0 BRA `(.L_x_24) ;  /* 0x0000000000048947 */ /* 0x000fea0003800000 */
[----:B------:R-:W-:Y:S01]  /*1b10*/  BPT.TRAP 0x1 ;  /* 0x000000040000795c */ /* 0x000fe20000300000 */
.L_x_24:
[----:B-1----:R-:W-:Y:S05]  /*1b20*/  @P1 BRA `(.L_x_25) ;  /* 0x0000000000081947 */ /* 0x002fea0003800000 */
[----:B------:R-:W1:Y:S02]  /*1b30*/  SYNCS.PHASECHK.TRANS64.TRYWAIT P1, [R5+URZ], R4 ;  /* 0x00000004050075a7 */ /* 0x000e64000802017f */
[----:B-1----:R-:W-:Y:S05]  /*1b40*/  @!P1 BRA `(.L_x_26) ;  /* 0x0000006000b89947 */ /* 0x002fea0003800000 */
.L_x_25:
[----:B------:R-:W-:Y:S01]  /*1b50*/  ULEA UR6, UR5, UR45, 0xa ;  /* 0x0000002d05067291 */ /* 0x000fe2000f8e503f */
[----:B------:R-:W-:Y:S01]  /*1b60*/  WARPGROUP.ARRIVE ;  /* 0x00000000000079c5 */ /* 0x000fe20000000000 */
[----:B------:R-:W-:Y:S01]  /*1b70*/  ULEA UR7, UR5, UR4, 0xa ;  /* 0x0000000405077291 */ /* 0x000fe2000f8e503f */
[----:B------:R-:W-:Y:S01]  /*1b80*/  UMOV UR9, 0x40000040 ;  /* 0x4000004000097882 */ /* 0x000fe20000000000 */
[----:B------:R-:W-:-:S03]  /*1b90*/  UMOV UR11, 0x40000040 ;  /* 0x40000040000b7882 */ /* 0x000fc60000000000 */
[----:B------:R-:W-:Y:S02]  /*1ba0*/  UMOV UR8, UR6 ;  /* 0x0000000600087c82 */ /* 0x000fe40008000000 */
[----:B------:R-:W-:Y:S02]  /*1bb0*/  UMOV UR10, UR7 ;  /* 0x00000007000a7c82 */ /* 0x000fe40008000000 */
[----:B------:R-:W-:Y:S01]  /*1bc0*/  HGMMA.64x128x16.F32.BF16 R24, gdesc[UR8], R24, gsb0 ;  /* 0x01e00000081879f0 */ /* 0x000fe20008001818 */
[----:B------:R-:W-:Y:S02]  /*1bd0*/  UIADD3 UR8, UR6, 0x2, URZ ;  /* 0x0000000206087890 */ /* 0x000fe4000fffe03f */
[----:B------:R-:W-:Y:S01]  /*1be0*/  UIADD3 UR10, UR7, 0x2, URZ ;  /* 0x00000002070a7890 */ /* 0x000fe2000fffe03f */
[----:B------:R-:W-:Y:S01]  /*1bf0*/  UMOV UR9, 0x40000040 ;  /* 0x4000004000097882 */ /* 0x000fe20000000000 */
[----:B------:R-:W-:Y:S01]  /*1c00*/  UMOV UR11, 0x40000040 ;  /* 0x40000040000b7882 */ /* 0x000fe20000000000 */
[----:B------:R-:W-:-:S02]  /*1c10*/  WARPGROUP.DEPBAR.LE gsb0, 0x0 ;  /* 0x00008000000079c5 */ /* 0x000fc40000010000 */
        /* <DEDUP_REMOVED lines=18> */
[----:B------:R-:W-:Y:S01]  /*1d40*/  BPT.TRAP 0x1 ;  /* 0x000000040000795c */ /* 0x000fe20000300000 */
.L_x_27:
[----:B------:R-:W-:-:S13]  /*1d50*/  ISETP.NE.AND P1, PT, R22, RZ, PT ;  /* 0x000000ff1600720c */ /* 0x000fda0003f25270 */
[----:B01----:R-:W-:-:S04]  /*1d60*/  @P1 IMAD R4, R3, 0x8, R6 ;  /* 0x0000000803041824 */ /* 0x003fc800078e0206 */
[----:B------:R-:W-:-:S05]  /*1d70*/  @P1 VIADD R4, R4, 0x18 ;  /* 0x0000001804041836 */ /* 0x000fca0000000000 */
[----:B------:R-:W-:-:S04]  /*1d80*/  @P1 PRMT R4, R19, 0x654, R4 ;  /* 0x0000065413041816 */ /* 0x000fc80000000004 */
[----:B------:R0:W-:Y:S01]  /*1d90*/  @P1 SYNCS.ARRIVE.TRANS64.RED.A1T0 RZ, [R4+URZ], RZ ;  /* 0x000000ff04ff19a7 */ /* 0x0001e2000810043f */
[----:B------:R-:W-:-:S13]  /*1da0*/  ISETP.GT.U32.AND P1, PT, R18, 0x1, PT ;  /* 0x000000011200780c */ /* 0x000fda0003f24070 */
[----:B0-----:R-:W-:Y:S05]  /*1db0*/  @P1 BRA `(.L_x_28) ;  /* 0x0000000000041947 */ /* 0x001fea0003800000 */
[----:B------:R-:W-:Y:S01]  /*1dc0*/  BPT.TRAP 0x1 ;  /* 0x000000040000795c */ /* 0x000fe20000300000 */
.L_x_28:
[----:B------:R-:W-:Y:S01]  /*1dd0*/  UIADD3 UR5, UR5, 0x1, URZ ;  /* 0x0000000105057890 */ /* 0x000fe2000fffe03f */
[C---:B------:R-:W-:Y:S01]  /*1de0*/  ISETP.GT.AND P2, PT, R0.reuse, 0x1, PT ;  /* 0x000000010000780c */ /* 0x040fe20003f44270 */
[----:B------:R-:W-:Y:S02]  /*1df0*/  VIADD R3, R3, 0x1 ;  /* 0x0000000103037836 */ /* 0x000fe40000000000 */
[----:B------:R-:W-:Y:S01]  /*1e00*/  UISETP.NE.AND UP0, UPT, UR5, 0x3, UPT ;  /* 0x000000030500788c */ /* 0x000fe2000bf05270 */
[----:B------:R-:W-:Y:S02]  /*1e10*/  VIADD R0, R0, 0xffffffff ;  /* 0xffffffff00007836 */ /* 0x000fe40000000000 */
[C---:B------:R-:W-:Y:S01]  /*1e20*/  ISETP.NE.AND P1, PT, R3.reuse, 0x3, PT ;  /* 0x000000030300780c */ /* 0x040fe20003f25270 */
[----:B------:R-:W-:Y:S02]  /*1e30*/  USEL UR6, URZ, 0x1, UP0 ;  /* 0x000000013f067887 */ /* 0x000fe40008000000 */
[----:B------:R-:W-:Y:S01]  /*1e40*/  USEL UR5, UR5, URZ, UP0 ;  /* 0x0000003f05057287 */ /* 0x000fe20008000000 */
[----:B------:R-:W-:-:S03]  /*1e50*/  SEL R3, R3, RZ, P1 ;  /* 0x000000ff03037207 */ /* 0x000fc60000800000 */
[----:B------:R-:W-:Y:S01]  /*1e60*/  LOP3.LUT R7, R7, UR6, RZ, 0x3c, !PT ;  /* 0x0000000607077c12 */ /* 0x000fe2000f8e3cff */
[----:B------:R-:W-:Y:S07]  /*1e70*/  @P2 BRA `(.L_x_29) ;  /* 0xfffffff800f82947 */ /* 0x000fee000383ffff */
.L_x_22:
[----:B01----:R-:W0:Y:S02]  /*1e80*/  LDC R0, c[0x0][0x28c] ;  /* 0x0000a300ff007b82 */ /* 0x003e240000000800 */
[----:B0-----:R-:W-:-:S13]  /*1e90*/  ISETP.GE.AND P1, PT, R0, 0x1, PT ;  /* 0x000000010000780c */ /* 0x001fda0003f26270 */
[----:B------:R-:W-:Y:S05]  /*1ea0*/  @!P1 BRA `(.L_x_30) ;  /* 0x0000000000449947 */ /* 0x000fea0003800000 */
[----:B------:R-:W-:Y:S05]  /*1eb0*/  @!P0 BRA `(.L_x_31) ;  /* 0x0000000000048947 */ /* 0x000fea0003800000 */
[----:B------:R-:W-:Y:S01]  /*1ec0*/  BPT.TRAP 0x1 ;  /* 0x000000040000795c */ /* 0x000fe20000300000 */
.L_x_31:
[----:B------:R-:W-:-:S13]  /*1ed0*/  ISETP.NE.AND P0, PT, R22, RZ, PT ;  /* 0x000000ff1600720c */ /* 0x000fda0003f05270 */
[----:B------:R-:W-:-:S05]  /*1ee0*/  VOTEU.ANY UP0, P0 ;  /* 0x00000000003f7886 */ /* 0x000fca0000000100 */
[----:B------:R-:W-:-:S06]  /*1ef0*/  @UP0 UIADD3 UR4, UR44, UR41, URZ ;  /* 0x000000292c040290 */ /* 0x000fcc000fffe03f */
[----:B------:R-:W-:Y:S02]  /*1f00*/  IMAD.U32 R4, RZ, RZ, UR4 ;  /* 0x00000004ff047e24 */ /* 0x000fe4000f8e00ff */
[----:B------:R-:W-:Y:S02]  /*1f10*/  IMAD.U32 R3, RZ, RZ, UR4 ;  /* 0x00000004ff037e24 */ /* 0x000fe4000f8e00ff */
[----:B------:R-:W-:-:S05]  /*1f20*/  @P0 IMAD.WIDE.U32 R4, R4, -0x55555555, RZ ;  /* 0xaaaaaaab04040825 */ /* 0x000fca00078e00ff */
[----:B------:R-:W-:-:S05]  /*1f30*/  @P0 SHF.R.U32.HI R0, RZ, 0x1, R5 ;  /* 0x00000001ff000819 */ /* 0x000fca0000011605 */
[----:B------:R-:W-:-:S04]  /*1f40*/  @P0 IMAD R0, R0, -0x3, R3 ;  /* 0xfffffffd00000824 */ /* 0x000fc800078e0203 */
[----:B------:R-:W-:-:S04]  /*1f50*/  @P0 IMAD R0, R0, 0x8, R6 ;  /* 0x0000000800000824 */ /* 0x000fc800078e0206 */
[----:B------:R-:W-:-:S05]  /*1f60*/  @P0 VIADD R0, R0, 0x18 ;  /* 0x0000001800000836 */ /* 0x000fca0000000000 */
[----:B------:R-:W-:-:S04]  /*1f70*/  @P0 PRMT R0, R19, 0x654, R0 ;  /* 0x0000065413000816 */ /* 0x000fc80000000000 */
[----:B------:R0:W-:Y:S01]  /*1f80*/  @P0 SYNCS.ARRIVE.TRANS64.RED.A1T0 RZ, [R0+URZ], RZ ;  /* 0x000000ff00ff09a7 */ /* 0x0001e2000810043f */
[----:B------:R-:W-:-:S13]  /*1f90*/  ISETP.GT.U32.AND P0, PT, R18, 0x1, PT ;  /* 0x000000011200780c */ /* 0x000fda0003f04070 */
[----:B0-----:R-:W-:Y:S05]  /*1fa0*/  @P0 BRA `(.L_x_30) ;  /* 0x0000000000040947 */ /* 0x001fea0003800000 */
[----:B------:R-:W-:Y:S01]  /*1fb0*/  BPT.TRAP 0x1 ;  /* 0x000000040000795c */ /* 0x000fe20000300000 */
.L_x_30:
[----:B------:R-:W-:Y:S01]  /*1fc0*/  IMAD.SHL.U32 R100, R100, 0x80, RZ ;  /* 0x0000008064647824 */ /* 0x000fe200078e00ff */
[----:B------:R-:W-:Y:S01]  /*1fd0*/  UIADD3 UR41, UR43, UR41, URZ ;  /* 0x000000292b297290 */ /* 0x000fe2000fffe03f */
[----:B------:R-:W-:Y:S01]  /*1fe0*/  SHF.R.S32.HI R11, RZ, 0x1f, R101 ;  /* 0x0000001fff0b7819 */ /* 0x000fe20000011465 */
[----:B------:R-:W-:Y:S01]  /*1ff0*/  UISETP.GE.U32.AND UP1, UPT, UR43, 0x3, UPT ;  /* 0x000000032b00788c */ /* 0x000fe2000bf26070 */
[----:B------:R-:W-:Y:S01]  /*2000*/  IMAD.SHL.U32 R6, R103, 0x80, RZ ;  /* 0x0000008067067824 */ /* 0x000fe200078e00ff */
[----:B------:R-:W-:Y:S01]  /*2010*/  ULDC UR7, c[0x0][0x288] ;  /* 0x0000a20000077ab9 */ /* 0x000fe20000000800 */
[C---:B------:R-:W-:Y:S01]  /*2020*/  LOP3.LUT R8, R100.reuse, 0x6, R95, 0xf8, !PT ;  /* 0x0000000664087812 */ /* 0x040fe200078ef85f */
[----:B------:R-:W-:Y:S01]  /*2030*/  UISETP.GT.U32.AND UP0, UPT, UR41, 0x2, UPT ;  /* 0x000000022900788c */ /* 0x000fe2000bf04070 */
[----:B------:R-:W-:Y:S01]  /*2040*/  ISETP.GE.AND P0, PT, R100, UR7, PT ;  /* 0x0000000764007c0c */ /* 0x000fe2000bf06270 */
[----:B------:R-:W-:Y:S01]  /*2050*/  ULDC.64 UR4, c[0x0][0x5d0] ;  /* 0x0001740000047ab9 */ /* 0x000fe20000000a00 */
[--C-:B------:R-:W-:Y:S01]  /*2060*/  SHF.R.S32.HI R9, RZ, 0x1f, R8.reuse ;  /* 0x0000001fff097819 */ /* 0x100fe20000011408 */
[----:B------:R-:W-:Y:S01]  /*2070*/  ULDC UR10, c[0x0][0x284] ;  /* 0x0000a100000a7ab9 */ /* 0x000fe20000000800 */
[----:B------:R-:W-:Y:S01]  /*2080*/  IMAD R0, R11, UR4, RZ ;  /* 0x000000040b007c24 */ /* 0x000fe2000f8e02ff */
[----:B------:R-:W-:Y:S01]  /*2090*/  UISETP.LT.U32.AND UP0, UPT, UR43, 0x3, UP0 ;  /* 0x000000032b00788c */ /* 0x000fe20008701070 */
[----:B------:R-:W-:Y:S01]  /*20a0*/  ISETP.GE.OR P0, PT, R6, UR10, P0 ;  /* 0x0000000a06007c0c */ /* 0x000fe20008706670 */
[----:B------:R-:W-:Y:S01]  /*20b0*/  IMAD.WIDE.U32 R4, R101, UR4, R8 ;  /* 0x0000000465047c25 */ /* 0x000fe2000f8e0008 */
[----:B------:R-:W-:Y:S01]  /*20c0*/  ULDC.64 UR8, c[0x0][0x5c8] ;  /* 0x0001720000087ab9 */ /* 0x000fe20000000a00 */
[----:B------:R-:W-:-:S02]  /*20d0*/  USEL UR6, URZ, 0x1, !UP0 ;  /* 0x000000013f067887 */ /* 0x000fc4000c000000 */
[----:B------:R-:W-:Y:S01]  /*20e0*/  IMAD R3, R101, UR5, R0 ;  /* 0x0000000565037c24 */ /* 0x000fe2000f8e0200 */
[----:B------:R-:W-:Y:S01]  /*20f0*/  @UP1 UIMAD.WIDE.U32 UR4, UR41, -0x55555555, URZ ;  /* 0xaaaaaaab290418a5 */ /* 0x000fe2000f8e003f */
[----:B------:R-:W-:Y:S01]  /*2100*/  IMAD.WIDE R104, R103, 0x80, R88 ;  /* 0x0000008067687825 */ /* 0x000fe200078e0258 */
[----:B------:R-:W-:Y:S02]  /*2110*/  ULOP3.LUT UR40, UR40, UR6, URZ, 0x3c, !UPT ;  /* 0x0000000628287292 */ /* 0x000fe4000f8e3c3f */
[----:B------:R-:W-:Y:S01]  /*2120*/  @UP1 USHF.R.U32.HI UR4, URZ, 0x1, UR5 ;  /* 0x000000013f041899 */ /* 0x000fe20008011605 */
[----:B------:R-:W-:Y:S02]  /*2130*/  IMAD.IADD R5, R5, 0x1, R3 ;  /* 0x0000000105057824 */ /* 0x000fe400078e0203 */
[----:B------:R-:W-:Y:S01]  /*2140*/  IMAD R3, R105, UR8, RZ ;  /* 0x0000000869037c24 */ /* 0x000fe2000f8e02ff */
[----:B------:R-:W-:Y:S01]  /*2150*/  @UP1 ULOP3.LUT UR40, UR40, 0x1, UR4, 0x78, !UPT ;  /* 0x0000000128281892 */ /* 0x000fe2000f8e7804 */
[----:B------:R-:W-:-:S04]  /*2160*/  IMAD.WIDE.U32 R106, R104, UR8, R4 ;  /* 0x00000008686a7c25 */ /* 0x000fc8000f8e0004 */
[----:B------:R-:W-:Y:S02]  /*2170*/  IMAD R7, R104, UR9, R3 ;  /* 0x0000000968077c24 */ /* 0x000fe4000f8e0203 */
[----:B------:R-:W-:Y:S01]  /*2180*/  IMAD.MOV.U32 R0, RZ, RZ, -0x1 ;  /* 0xffffffffff007424 */ /* 0x000fe200078e00ff */
[----:B------:R-:W-:Y:S06]  /*2190*/  @P0 BRA `(.L_x_32) ;  /* 0x00000040001c0947 */ /* 0x000fec0003800000 */
[----:B-----5:R-:W-:Y:S01]  /*21a0*/  FSETP.NEU.AND P0, PT, R90, RZ, PT ;  /* 0x000000ff5a00720b */ /* 0x020fe20003f0d000 */
[----:B------:R-:W-:Y:S01]  /*21b0*/  IMAD.IADD R4, R94, 0x1, -R100 ;  /* 0x000000015e047824 */ /* 0x000fe200078e0a64 */
[----:B------:R-:W-:Y:S01]  /*21c0*/  BSSY B0, `(.L_x_32) ;  /* 0x0000404000007945 */ /* 0x000fe20003800000 */
[----:B------:R-:W-:Y:S02]  /*21d0*/  IMAD.IADD R3, R99, 0x1, -R6 ;  /* 0x0000000163037824 */ /* 0x000fe400078e0a06 */
[----:B------:R-:W-:Y:S01]  /*21e0*/  IMAD.IADD R103, R107, 0x1, R7 ;  /* 0x000000016b677824 */ /* 0x000fe200078e0207 */
[----:B------:R-:W-:-:S04]  /*21f0*/  ISETP.GT.AND P2, PT, R4, RZ, PT ;  /* 0x000000ff0400720c */ /* 0x000fc80003f44270 */
[----:B------:R-:W-:-:S03]  /*2200*/  ISETP.GT.AND P1, PT, R3, RZ, P2 ;  /* 0x000000ff0300720c */ /* 0x000fc60001724270 */
[----:B------:R-:W-:Y:S10]  /*2210*/  @!P0 BRA `(.L_x_33) ;  /* 0x0000002c00288947 */ /* 0x000ff40003800000 */
[----:B------:R-:W0:Y:S01]  /*2220*/  LDC.64 R110, c[0x0][0x5b8] ;  /* 0x00016e00ff6e7b82 */ /* 0x000e220000000a00 */
[----:B------:R-:W-:-:S07]  /*2230*/  ULDC.64 UR4, c[0x0][0x5c0] ;  /* 0x0001700000047ab9 */ /* 0x000fce0000000a00 */
[----:B------:R-:W1:Y:S08]  /*2240*/  LDC.64 R112, c[0x0][0x5b0] ;  /* 0x00016c00ff707b82 */ /* 0x000e700000000a00 */
[----:B------:R-:W2:Y:S01]  /*2250*/  LDC.64 R114, c[0x0][0x5a8] ;  /* 0x00016a00ff727b82 */ /* 0x000ea20000000a00 */
[-C--:B0-----:R-:W-:Y:S02]  /*2260*/  IMAD R6, R11, R110.reuse, RZ ;  /* 0x0000006e0b067224 */ /* 0x081fe400078e02ff */
[----:B------:R-:W-:-:S04]  /*2270*/  IMAD.WIDE.U32 R108, R101, R110, R8 ;  /* 0x0000006e656c7225 */ /* 0x000fc800078e0008 */
[----:B------:R-:W-:Y:S02]  /*2280*/  IMAD R107, R101, R111, R6 ;  /* 0x0000006f656b7224 */ /* 0x000fe400078e0206 */
[-C--:B-1----:R-:W-:Y:S02]  /*2290*/  IMAD R5, R105, R112.reuse, RZ ;  /* 0x0000007069057224 */ /* 0x082fe400078e02ff */
[----:B------:R-:W-:Y:S02]  /*22a0*/  IMAD.IADD R13, R109, 0x1, R107 ;  /* 0x000000016d0d7824 */ /* 0x000fe400078e026b */
[----:B------:R-:W-:Y:S02]  /*22b0*/  IMAD.MOV.U32 R12, RZ, RZ, R108 ;  /* 0x000000ffff0c7224 */ /* 0x000fe400078e006c */
[C---:B------:R-:W-:Y:S02]  /*22c0*/  IMAD R111, R104.reuse, R113, R5 ;  /* 0x00000071686f7224 */ /* 0x040fe400078e0205 */
[----:B------:R-:W-:-:S04]  /*22d0*/  IMAD.WIDE.U32 R6, R104, R112, R12 ;  /* 0x0000007068067225 */ /* 0x000fc800078e000c */
[----:B------:R-:W-:Y:S01]  /*22e0*/  IMAD.IADD R5, R7, 0x1, R111 ;  /* 0x0000000107057824 */ /* 0x000fe200078e026f */
[----:B--2---:R-:W-:-:S04]  /*22f0*/  LEA R14, P0, R6, R114, 0x1 ;  /* 0x00000072060e7211 */ /* 0x004fc800078008ff */
[----:B------:R-:W-:-:S05]  /*2300*/  LEA.HI.X R15, R6, R115, R5, 0x1, P0 ;  /* 0x00000073060f7211 */ /* 0x000fca00000f0c05 */
[----:B------:R0:W2:Y:S01]  /*2310*/  @P1 LDG.E.LTC128B.U16 R5, desc[UR38][R14.64] ;  /* 0x000000260e051981 */ /* 0x0000a2000c1e1520 */
[----:B------:R-:W-:Y:S01]  /*2320*/  LEA R10, P0, R106, UR4, 0x1 ;  /* 0x000000046a0a7c11 */ /* 0x000fe2000f8008ff */
[----:B------:R-:W-:Y:S01]  /*2330*/  IMAD.WIDE.U32 R6, R104, R112, R8 ;  /* 0x0000007068067225 */ /* 0x000fe200078e0008 */
[----:B------:R-:W-:Y:S03]  /*2340*/  BSSY B1, `(.L_x_34) ;  /* 0x0000012000017945 */ /* 0x000fe60003800000 */
[----:B------:R-:W-:Y:S02]  /*2350*/  IMAD.IADD R7, R111, 0x1, R7 ;  /* 0x000000016f077824 */ /* 0x000fe400078e0207 */
[----:B------:R-:W-:Y:S01]  /*2360*/  IMAD.WIDE.U32 R20, R101, R110, R6 ;  /* 0x0000006e65147225 */ /* 0x000fe200078e0006 */
[----:B0-----:R-:W-:-:S03]  /*2370*/  SHF.L.U64.HI R15, R112, 0x3, R113 ;  /* 0x00000003700f7819 */ /* 0x001fc60000010271 */
[----:B------:R-:W-:Y:S01]  /*2380*/  IMAD.IADD R7, R107, 0x1, R21 ;  /* 0x000000016b077824 */ /* 0x000fe200078e0215 */
[----:B------:R-:W-:Y:S01]  /*2390*/  LEA R6, P4, R20, R114, 0x1 ;  /* 0x0000007214067211 */ /* 0x000fe200078808ff */
[----:B------:R-:W-:-:S03]  /*23a0*/  IMAD.SHL.U32 R14, R112, 0x8, RZ ;  /* 0x00000008700e7824 */ /* 0x000fc600078e00ff */
[----:B------:R-:W-:Y:S01]  /*23b0*/  LEA.HI.X R7, R20, R115, R7, 0x1, P4 ;  /* 0x0000007314077211 */ /* 0x000fe200020f0c07 */
[----:B--2---:R-:W-:-:S04]  /*23c0*/  IMAD.U32 R11, R5, 0x10000, RZ ;  /* 0x00010000050b7824 */ /* 0x004fc800078e00ff */
[----:B------:R-:W-:-:S04]  /*23d0*/  FMUL R11, R11, R90 ;  /* 0x0000005a0b0b7220 */ /* 0x000fc80000400000 */
[----:B------:R-:W-:Y:S01]  /*23e0*/  FFMA R24, R24, R23, R11 ;  /* 0x0000001718187223 */ /* 0x000fe2000000000b */
[----:B------:R-:W-:Y:S02]  /*23f0*/  LEA.HI.X R11, R106, UR5, R103, 0x1, P0 ;  /* 0x000000056a0b7c11 */ /* 0x000fe400080f0c67 */
[----:B------:R-:W-:Y:S02]  /*2400*/  ISETP.GT.AND P0, PT, R4, 0x1, PT ;  /* 0x000000010400780c */ /* 0x000fe40003f04270 */
[----:B------:R-:W-:Y:S02]  /*2410*/  F2FP.BF16.F32.PACK_AB R24, RZ, R24 ;  /* 0x00000018ff18723e */ /* 0x000fe400000010ff */
[----:B------:R-:W-:-:S03]  /*2420*/  ISETP.GT.AND P3, PT, R3, RZ, P0 ;  /* 0x000000ff0300720c */ /* 0x000fc60000764270 */
[----:B------:R0:W-:Y:S10]  /*2430*/  @P1 STG.E.U16 desc[UR38][R10.64], R24 ;  /* 0x000000180a001986 */ /* 0x0001f4000c101526 */
[----:B------:R-:W-:Y:S05]  /*2440*/  @!P3 BRA `(.L_x_35) ;  /* 0x000000000004b947 */ /* 0x000fea0003800000 */
[----:B------:R1:W5:Y:S02]  /*2450*/  LDG.E.LTC128B.U16 R5, desc[UR38][R6.64+0x2] ;  /* 0x0000022606057981 */ /* 0x000364000c1e1520 */
.L_x_35:
[----:B------:R-:W-:Y:S05]  /*2460*/  BSYNC B1 ;  /* 0x0000000000017941 */ /* 0x000fea0003800000 */
.L_x_34:
[----:B-----5:R-:W-:Y:S01]  /*2470*/  IMAD.U32 R103, R5, 0x10000, RZ ;  /* 0x0001000005677824 */ /* 0x020fe200078e00ff */
[----:B------:R-:W-:Y:S01]  /*2480*/  ISETP.GT.AND P2, PT, R3, 0x8, P2 ;  /* 0x000000080300780c */ /* 0x000fe20001744270 */
[----:B------:R-:W-:Y:S01]  /*2490*/  IMAD.WIDE.U32 R20, R104, R112, R14 ;  /* 0x0000007068147225 */ /* 0x000fe200078e000e */
[----:B0-----:R-:W-:-:S03]  /*24a0*/  PRMT R24, R5, 0x7610, R24 ;  /* 0x0000761005187816 */ /* 0x001fc60000000018 */
[----:B------:R-:W-:Y:S01]  /*24b0*/  FMUL R12, R103, R90 ;  /* 0x0000005a670c7220 */ /* 0x000fe20000400000 */
[----:B------:R-:W-:Y:S01]  /*24c0*/  IMAD.IADD R111, R111, 0x1, R21 ;  /* 0x000000016f6f7824 */ /* 0x000fe200078e0215 */
[----:B------:R-:W-:Y:S02]  /*24d0*/  IADD3 R108, P1, R108, R20, RZ ;  /* 0x000000146c6c7210 */ /* 0x000fe40007f3e0ff */
[----:B------:R-:W-:-:S03]  /*24e0*/  FFMA R12, R25, R23, R12 ;  /* 0x00000017190c7223 */ /* 0x000fc6000000000c */
[----:B------:R-:W-:Y:S02]  /*24f0*/  IMAD.X R13, R111, 0x1, R13, P1 ;  /* 0x000000016f0d7824 */ /* 0x000fe400008e060d */
[----:B------:R-:W-:Y:S02]  /*2500*/  F2FP.BF16.F32.PACK_AB R12, RZ, R12 ;  /* 0x0000000cff0c723e */ /* 0x000fe400000010ff */
[----:B------:R-:W-:Y:S02]  /*2510*/  LEA R14, P1, R108, R114, 0x1 ;  /* 0x000000726c0e7211 */ /* 0x000fe400078208ff */
[----:B------:R-:W-:Y:S02]  /*2520*/  PRMT R21, R12, 0x7610, R21 ;  /* 0x000076100c157816 */ /* 0x000fe40000000015 */
[----:B------:R-:W-:-:S03]  /*2530*/  LEA.HI.X R15, R108, R115, R13, 0x1, P1 ;  /* 0x000000736c0f7211 */ /* 0x000fc600008f0c0d */
[----:B------:R0:W-:Y:S04]  /*2540*/  @P3 STG.E.U16 desc[UR38][R10.64+0x2], R21 ;  /* 0x000002150a003986 */ /* 0x0001e8000c101526 */
[----:B------:R-:W2:Y:S01]  /*2550*/  @P2 LDG.E.LTC128B.U16 R24, desc[UR38][R14.64] ;  /* 0x000000260e182981 */ /* 0x000ea2000c1e1520 */
[----:B------:R-:W-:Y:S01]  /*2560*/  IADD3 R20, P1, R8, R20, RZ ;  /* 0x0000001408147210 */ /* 0x000fe20007f3e0ff */
[----:B------:R-:W-:Y:S01]  /*2570*/  BSSY B1, `(.L_x_36) ;  /* 0x0000011000017945 */ /* 0x000fe20003800000 */
[----:B------:R-:W-:Y:S02]  /*2580*/  SHF.L.U64.HI R13, R91, 0x1, R92 ;  /* 0x000000015b0d7819 */ /* 0x000fe4000001025c */
[----:B------:R-:W-:Y:S01]  /*2590*/  ISETP.GT.AND P0, PT, R3, 0x8, P0 ;  /* 0x000000080300780c */ /* 0x000fe20000704270 */
[----:B0-----:R-:W-:Y:S01]  /*25a0*/  IMAD.X R21, R9, 0x1, R111, P1 ;  /* 0x0000000109157824 */ /* 0x001fe200008e066f */
[----:B------:R-:W-:Y:S01]  /*25b0*/  LEA R12, P1, R91, R10, 0x1 ;  /* 0x0000000a5b0c7211 */ /* 0x000fe200078208ff */
[----:B------:R-:W-:-:S04]  /*25c0*/  IMAD.WIDE.U32 R20, R101, R110, R20 ;  /* 0x0000006e65147225 */ /* 0x000fc800078e0014 */
[----:B------:R-:W-:Y:S01]  /*25d0*/  IMAD.X R13, R13, 0x1, R11, P1 ;  /* 0x000000010d0d7824 */ /* 0x000fe200008e060b */
[----:B------:R-:W-:Y:S01]  /*25e0*/  LEA R8, P3, R20, R114, 0x1 ;  /* 0x0000007214087211 */ /* 0x000fe200078608ff */
[----:B------:R-:W-:-:S05]  /*25f0*/  IMAD.IADD R9, R107, 0x1, R21 ;  /* 0x000000016b097824 */ /* 0x000fca00078e0215 */
[----:B------:R-:W-:Y:S01]  /*2600*/  LEA.HI.X R9, R20, R115, R9, 0x1, P3 ;  /* 0x0000007314097211 */ /* 0x000fe200018f0c09 */
[----:B--2---:R-:W-:-:S04]  /*2610*/  IMAD.U32 R5, R24, 0x10000, RZ ;  /* 0x0001000018057824 */ /* 0x004fc800078e00ff */
[----:B------:R-:W-:-:S04]  /*2620*/  FMUL R5, R5, R90 ;  /* 0x0000005a05057220 */ /* 0x000fc80000400000 */
[----:B------:R-:W-:-:S05]  /*2630*/  FFMA R5, R26, R23, R5 ;  /* 0x000000171a057223 */ /* 0x000fca0000000005 */
[----:B------:R-:W-:-:S05]  /*2640*/  F2FP.BF16.F32.PACK_AB R5, RZ, R5 ;  /* 0x00000005ff05723e */ /* 0x000fca00000010ff */
[----:B------:R0:W-:Y:S01]  /*2650*/  @P2 STG.E.U16 desc[UR38][R12.64], R5 ;  /* 0x000000050c002986 */ /* 0x0001e2000c101526 */
[----:B------:R-:W-:Y:S05]  /*2660*/  @!P0 BRA `(.L_x_37) ;  /* 0x0000000000048947 */ /* 0x000fea0003800000 */
[----:B------:R2:W5:Y:S02]  /*2670*/  LDG.E.LTC128B.U16 R24, desc[UR38][R8.64+0x2] ;  /* 0x0000022608187981 */ /* 0x000564000c1e1520 */
.L_x_37:
[----:B------:R-:W-:Y:S05]  /*2680*/  BSYNC B1 ;  /* 0x0000000000017941 */ /* 0x000fea0003800000 */
.L_x_36:
[----:B0----5:R-:W-:Y:S01]  /*2690*/  IMAD.U32 R5, R24, 0x10000, RZ ;  /* 0x0001000018057824 */ /* 0x021fe200078e00ff */
[----:B------:R-:W-:Y:S01]  /*26a0*/  ISETP.GT.AND P1, PT, R4, 0x8, PT ;  /* 0x000000080400780c */ /* 0x000fe20003f24270 */
[----:B------:R-:W-:Y:S02]  /*26b0*/  BSSY B1, `(.L_x_38) ;  /* 0x0000008000017945 */ /* 0x000fe40003800000 */
[----:B------:R-:W-:Y:S01]  /*26c0*/  FMUL R14, R5, R90 ;  /* 0x0000005a050e7220 */ /* 0x000fe20000400000 */
[----:B------:R-:W-:-:S03]  /*26d0*/  ISETP.GT.AND P2, PT, R3, RZ, P1 ;  /* 0x000000ff0300720c */ /* 0x000fc60000f44270 */
[----:B------:R-:W-:-:S05]  /*26e0*/  FFMA R14, R27, R23, R14 ;  /* 0x000000171b0e7223 */ /* 0x000fca000000000e */
[----:B------:R-:W-:-:S05]  /*26f0*/  F2FP.BF16.F32.PACK_AB R14, RZ, R14 ;  /* 0x0000000eff0e723e */ /* 0x000fca00000010ff */
[----:B------:R0:W-:Y:S01]  /*2700*/  @P0 STG.E.U16 desc[UR38][R12.64+0x2], R14 ;  /* 0x0000020e0c000986 */ /* 0x0001e2000c101526 */
[----:B------:R-:W-:Y:S05]  /*2710*/  @!P2 BRA `(.L_x_39) ;  /* 0x000000000004a947 */ /* 0x000fea0003800000 */
[----:B------:R3:W5:Y:S02]  /*2720*/  LDG.E.LTC128B.U16 R24, desc[UR38][R6.64+0x10] ;  /* 0x0000102606187981 */ /* 0x000764000c1e1520 */
.L_x_39:
[----:B------:R-:W-:Y:S05]  /*2730*/  BSYNC B1 ;  /* 0x0000000000017941 */ /* 0x000fea0003800000 */
.L_x_38:
[----:B-----5:R-:W-:Y:S01]  /*2740*/  IMAD.U32 R5, R24, 0x10000, RZ ;  /* 0x0001000018057824 */ /* 0x020fe200078e00ff */
        /* <DEDUP_REMOVED lines=9> */
.L_x_41:
[----:B------:R-:W-:Y:S05]  /*27e0*/  BSYNC B1 ;  /* 0x0000000000017941 */ /* 0x000fea0003800000 */
.L_x_40:
[----:B----45:R-:W-:Y:S01]  /*27f0*/  IMAD.U32 R5, R24, 0x10000, RZ ;  /* 0x0001000018057824 */ /* 0x030fe200078e00ff */
[----:B------:R-:W-:Y:S01]  /*2800*/  ISETP.GT.AND P1, PT, R3, 0x8, P1 ;  /* 0x000000080300780c */ /* 0x000fe20000f24270 */
[----:B------:R-:W-:Y:S02]  /*2810*/  BSSY B1, `(.L_x_42) ;  /* 0x0000007000017945 */ /* 0x000fe40003800000 */
[----:B0-----:R-:W-:-:S04]  /*2820*/  FMUL R14, R5, R90 ;  /* 0x0000005a050e7220 */ /* 0x001fc80000400000 */
[----:B------:R-:W-:-:S05]  /*2830*/  FFMA R14, R29, R23, R14 ;  /* 0x000000171d0e7223 */ /* 0x000fca000000000e */
[----:B------:R-:W-:-:S05]  /*2840*/  F2FP.BF16.F32.PACK_AB R14, RZ, R14 ;  /* 0x0000000eff0e723e */ /* 0x000fca00000010ff */
[----:B------:R0:W-:Y:S01]  /*2850*/  @P3 STG.E.U16 desc[UR38][R10.64+0x12], R14 ;  /* 0x0000120e0a003986 */ /* 0x0001e2000c101526 */
[----:B------:R-:W-:Y:S05]  /*2860*/  @!P1 BRA `(.L_x_43) ;  /* 0x0000000000049947 */ /* 0x000fea0003800000 */
[----:B------:R4:W5:Y:S02]  /*2870*/  LDG.E.LTC128B.U16 R24, desc[UR38][R8.64+0x10] ;  /* 0x0000102608187981 */ /* 0x000964000c1e1520 */
.L_x_43:
[----:B------:R-:W-:Y:S05]  /*2880*/  BSYNC B1 ;  /* 0x0000000000017941 */ /* 0x000fea0003800000 */
.L_x_42:
[----:B-----5:R-:W-:Y:S01]  /*2890*/  IMAD.U32 R5, R24, 0x10000, RZ ;  /* 0x0001000018057824 */ /* 0x020fe200078e00ff */
[----:B------:R-:W-:Y:S01]  /*28a0*/  ISETP.GT.AND P0, PT, R3, 0x8, P0 ;  /* 0x000000080300780c */ /* 0x000fe20000704270 */
[----:B------:R-:W-:Y:S02]  /*28b0*/  BSSY B1, `(.L_x_44) ;  /* 0x0000007000017945 */ /* 0x000fe40003800000 */
[----:B------:R-:W-:-:S04]  /*28c0*/  FMUL R5, R5, R90 ;  /* 0x0000005a05057220 */ /* 0x000fc80000400000 */
[----:B------:R-:W-:-:S05]  /*28d0*/  FFMA R5, R30, R23, R5 ;  /* 0x000000171e057223 */ /* 0x000fca0000000005 */
[----:B------:R-:W-:-:S05]  /*28e0*/  F2FP.BF16.F32.PACK_AB R5, RZ, R5 ;  /* 0x00000005ff05723e */ /* 0x000fca00000010ff */
[----:B------:R0:W-:Y:S01]  /*28f0*/  @P1 STG.E.U16 desc[UR38][R12.64+0x10], R5 ;  /* 0x000010050c001986 */ /* 0x0001e2000c101526 */
[----:B------:R-:W-:Y:S05]  /*2900*/  @!P0 BRA `(.L_x_45) ;  /* 0x0000000000048947 */ /* 0x000fea0003800000 */
[----:B------:R0:W5:Y:S02]  /*2910*/  LDG.E.LTC128B.U16 R24, desc[UR38][R8.64+0x12] ;  /* 0x0000122608187981 */ /* 0x000164000c1e1520 */
.L_x_45:
[----:B------:R-:W-:Y:S05]  /*2920*/  BSYNC B1 ;  /* 0x0000000000017941 */ /* 0x000fea0003800000 */
.L_x_44:
        /* <DEDUP_REMOVED lines=10> */
.L_x_47:
[----:B------:R-:W-:Y:S05]  /*29d0*/  BSYNC B1 ;  /* 0x0000000000017941 */ /* 0x000fea0003800000 */
.L_x_46:
        /* <DEDUP_REMOVED lines=10> */
.L_x_49:
[----:B------:R-:W-:Y:S05]  /*2a80*/  BSYNC B1 ;  /* 0x0000000000017941 */ /* 0x000fea0003800000 */
.L_x_48:
[----:B0----5:R-:W-:Y:S01]  /*2a90*/  IMAD.U32 R5, R24, 0x10000, RZ ;  /* 0x0001000018057824 */ /* 0x021fe200078e00ff */
        /* <DEDUP_REMOVED lines=8> */
.L_x_51:
[----:B------:R-:W-:Y:S05]  /*2b20*/  BSYNC B1 ;  /* 0x0000000000017941 */ /* 0x000fea0003800000 */
.L_x_50:
        /* <DEDUP_REMOVED lines=9> */
.L_x_53:
[----:B------:R-:W-:Y:S05]  /*2bc0*/  BSYNC B1 ;  /* 0x0000000000017941 */ /* 0x000fea0003800000 */
.L_x_52:
        /* <DEDUP_REMOVED lines=10> */
.L_x_55:
[----:B------:R-:W-:Y:S05]  /*2c70*/  BSYNC B1 ;  /* 0x0000000000017941 */ /* 0x000fea0003800000 */
.L_x_54:
        /* <DEDUP_REMOVED lines=10> */
.L_x_57:
[----:B------:R-:W-:Y:S05]  /*2d20*/  BSYNC B1 ;  /* 0x0000000000017941 */ /* 0x000fea0003800000 */
.L_x_56:
        /* <DEDUP_REMOVED lines=9> */
.L_x_59:
[----:B------:R-:W-:Y:S05]  /*2dc0*/  BSYNC B1 ;  /* 0x0000000000017941 */ /* 0x000fea0003800000 */
.L_x_58:
        /* <DEDUP_REMOVED lines=9> */
.L_x_61:
[----:B------:R-:W-:Y:S05]  /*2e60*/  BSYNC B1 ;  /* 0x0000000000017941 */ /* 0x000fea0003800000 */
.L_x_60:
        /* <DEDUP_REMOVED lines=10> */
.L_x_63:
[----:B------:R-:W-:Y:S05]  /*2f10*/  BSYNC B1 ;  /* 0x0000000000017941 */ /* 0x000fea0003800000 */
.L_x_62:
        /* <DEDUP_REMOVED lines=10> */
.L_x_65:
[----:B------:R-:W-:Y:S05]  /*2fc0*/  BSYNC B1 ;  /* 0x0000000000017941 */ /* 0x000fea0003800000 */
.L_x_64:
        /* <DEDUP_REMOVED lines=9> */
.L_x_67:
[----:B------:R-:W-:Y:S05]  /*3060*/  BSYNC B1 ;  /* 0x0000000000017941 */ /* 0x000fea0003800000 */
.L_x_66:
        /* <DEDUP_REMOVED lines=9> */
.L_x_69:
[----:B------:R-:W-:Y:S05]  /*3100*/  BSYNC B1 ;  /* 0x0000000000017941 */ /* 0x000fea0003800000 */
.L_x_68:
        /* <DEDUP_REMOVED lines=10> */
.L_x_71:
[----:B------:R-:W-:Y:S05]  /*31b0*/  BSYNC B1 ;  /* 0x0000000000017941 */ /* 0x000fea0003800000 */
.L_x_70:
        /* <DEDUP_REMOVED lines=10> */
.L_x_73:
[----:B------:R-:W-:Y:S05]  /*3260*/  BSYNC B1 ;  /* 0x0000000000017941 */ /* 0x000fea0003800000 */
.L_x_72:
        /* <DEDUP_REMOVED lines=9> */
.L_x_75:
[----:B------:R-:W-:Y:S05]  /*3300*/  BSYNC B1 ;  /* 0x0000000000017941 */ /* 0x000fea0003800000 */
.L_x_74:
        /* <DEDUP_REMOVED lines=9> */
.L_x_77:
[----:B------:R-:W-:Y:S05]  /*33a0*/  BSYNC B1 ;  /* 0x0000000000017941 */ /* 0x000fea0003800000 */
.L_x_76:
        /* <DEDUP_REMOVED lines=10> */
.L_x_79:
[----:B------:R-:W-:Y:S05]  /*3450*/  BSYNC B1 ;  /* 0x0000000000017941 */ /* 0x000fea0003800000 */
.L_x_78:
        /* <DEDUP_REMOVED lines=10> */
.L_x_81:
[----:B------:R-:W-:Y:S05]  /*3500*/  BSYNC B1 ;  /* 0x0000000000017941 */ /* 0x000fea0003800000 */
.L_x_80:
        /* <DEDUP_REMOVED lines=9> */
.L_x_83:
[----:B------:R-:W-:Y:S05]  /*35a0*/  BSYNC B1 ;  /* 0x0000000000017941 */ /* 0x000fea0003800000 */
.L_x_82:
        /* <DEDUP_REMOVED lines=9> */
.L_x_85:
[----:B------:R-:W-:Y:S05]  /*3640*/  BSYNC B1 ;  /* 0x0000000000017941 */ /* 0x000fea0003800000 */
.L_x_84:
        /* <DEDUP_REMOVED lines=10> */
.L_x_87:
[----:B------:R-:W-:Y:S05]  /*36f0*/  BSYNC B1 ;  /* 0x0000000000017941 */ /* 0x000fea0003800000 */
.L_x_86:
        /* <DEDUP_REMOVED lines=10> */
.L_x_89:
[----:B------:R-:W-:Y:S05]  /*37a0*/  BSYNC B1 ;  /* 0x0000000000017941 */ /* 0x000fea0003800000 */
.L_x_88:
        /* <DEDUP_REMOVED lines=9> */
.L_x_91:
[----:B------:R-:W-:Y:S05]  /*3840*/  BSYNC B1 ;  /* 0x0000000000017941 */ /* 0x000fea0003800000 */
.L_x_90:
        /* <DEDUP_REMOVED lines=9> */
.L_x_93:
[----:B------:R-:W-:Y:S05]  /*38e0*/  BSYNC B1 ;  /* 0x0000000000017941 */ /* 0x000fea0003800000 */
.L_x_92:
        /* <DEDUP_REMOVED lines=10> */
.L_x_95:
[----:B------:R-:W-:Y:S05]  /*3990*/  BSYNC B1 ;  /* 0x0000000000017941 */ /* 0x000fea0003800000 */
.L_x_94:
        /* <DEDUP_REMOVED lines=10> */
.L_x_97:
[----:B------:R-:W-:Y:S05]  /*3a40*/  BSYNC B1 ;  /* 0x0000000000017941 */ /* 0x000fea0003800000 */
.L_x_96:
        /* <DEDUP_REMOVED lines=9> */
.L_x_99:
[----:B------:R-:W-:Y:S05]  /*3ae0*/  BSYNC B1 ;  /* 0x0000000000017941 */ /* 0x000fea0003800000 */
.L_x_98:
        /* <DEDUP_REMOVED lines=9> */
.L_x_101:
[----:B------:R-:W-:Y:S05]  /*3b80*/  BSYNC B1 ;  /* 0x0000000000017941 */ /* 0x000fea0003800000 */
.L_x_100:
        /* <DEDUP_REMOVED lines=10> */
.L_x_103:
[----:B------:R-:W-:Y:S05]  /*3c30*/  BSYNC B1 ;  /* 0x0000000000017941 */ /* 0x000fea0003800000 */
.L_x_102:
        /* <DEDUP_REMOVED lines=10> */
.L_x_105:
[----:B------:R-:W-:Y:S05]  /*3ce0*/  BSYNC B1 ;  /* 0x0000000000017941 */ /* 0x000fea0003800000 */
.L_x_104:
        /* <DEDUP_REMOVED lines=9> */
.L_x_107:
[----:B------:R-:W-:Y:S05]  /*3d80*/  BSYNC B1 ;  /* 0x0000000000017941 */ /* 0x000fea0003800000 */
.L_x_106:
        /* <DEDUP_REMOVED lines=9> */
.L_x_109:
[----:B------:R-:W-:Y:S05]  /*3e20*/  BSYNC B1 ;  /* 0x0000000000017941 */ /* 0x000fea0003800000 */
.L_x_108:
        /* <DEDUP_REMOVED lines=10> */
.L_x_111:
[----:B------:R-:W-:Y:S05]  /*3ed0*/  BSYNC B1 ;  /* 0x0000000000017941 */ /* 0x000fea0003800000 */
.L_x_110:
        /* <DEDUP_REMOVED lines=10> */
.L_x_113:
[----:B------:R-:W-:Y:S05]  /*3f80*/  BSYNC B1 ;  /* 0x0000000000017941 */ /* 0x000fea0003800000 */
.L_x_112:
        /* <DEDUP_REMOVED lines=9> */
.L_x_115:
[----:B------:R-:W-:Y:S05]  /*4020*/  BSYNC B1 ;  /* 0x0000000000017941 */ /* 0x000fea0003800000 */
.L_x_114:
        /* <DEDUP_REMOVED lines=9> */
.L_x_117:
[----:B------:R-:W-:Y:S05]  /*40c0*/  BSYNC B1 ;  /* 0x0000000000017941 */ /* 0x000fea0003800000 */
.L_x_116:
        /* <DEDUP_REMOVED lines=10> */
.L_x_119:
[----:B------:R-:W-:Y:S05]  /*4170*/  BSYNC B1 ;  /* 0x0000000000017941 */ /* 0x000fea0003800000 */
.L_x_118:
        /* <DEDUP_REMOVED lines=10> */
.L_x_121:
[----:B------:R-:W-:Y:S05]  /*4220*/  BSYNC B1 ;  /* 0x0000000000017941 */ /* 0x000fea0003800000 */
.L_x_120:
        /* <DEDUP_REMOVED lines=9> */
.L_x_123:
[----:B------:R-:W-:Y:S05]  /*42c0*/  BSYNC B1 ;  /* 0x0000000000017941 */ /* 0x000fea0003800000 */
.L_x_122:
        /* <DEDUP_REMOVED lines=9> */
.L_x_125:
[----:B------:R-:W-:Y:S05]  /*4360*/  BSYNC B1 ;  /* 0x0000000000017941 */ /* 0x000fea0003800000 */
.L_x_124:
        /* <DEDUP_REMOVED lines=10> */
.L_x_127:
[----:B------:R-:W-:Y:S05]  /*4410*/  BSYNC B1 ;  /* 0x0000000000017941 */ /* 0x000fea0003800000 */
.L_x_126:
        /* <DEDUP_REMOVED lines=10> */
.L_x_129:
[----:B------:R-:W-:Y:S05]  /*44c0*/  BSYNC B1 ;  /* 0x0000000000017941 */ /* 0x000fea0003800000 */
.L_x_128:
        /* <DEDUP_REMOVED lines=9> */
.L_x_131:
[----:B------:R-:W-:Y:S05]  /*4560*/  BSYNC B1 ;  /* 0x0000000000017941 */ /* 0x000fea0003800000 */
.L_x_130:
        /* <DEDUP_REMOVED lines=9> */
.L_x_133:
[----:B------:R-:W-:Y:S05]  /*4600*/  BSYNC B1 ;  /* 0x0000000000017941 */ /* 0x000fea0003800000 */
.L_x_132:
        /* <DEDUP_REMOVED lines=10> */
.L_x_135:
[----:B------:R-:W-:Y:S05]  /*46b0*/  BSYNC B1 ;  /* 0x0000000000017941 */ /* 0x000fea0003800000 */
.L_x_134:
        /* <DEDUP_REMOVED lines=10> */
.L_x_137:
[----:B------:R-:W-:Y:S05]  /*4760*/  BSYNC B1 ;  /* 0x0000000000017941 */ /* 0x000fea0003800000 */
.L_x_136:
        /* <DEDUP_REMOVED lines=9> */
.L_x_139:
[----:B------:R-:W-:Y:S05]  /*4800*/  BSYNC B1 ;  /* 0x0000000000017941 */ /* 0x000fea0003800000 */
.L_x_138:
        /* <DEDUP_REMOVED lines=9> */
.L_x_141:
[----:B------:R-:W-:Y:S05]  /*48a0*/  BSYNC B1 ;  /* 0x0000000000017941 */ /* 0x000fea0003800000 */
.L_x_140:
        /* <DEDUP_REMOVED lines=10> */
.L_x_143:
[----:B------:R-:W-:Y:S05]  /*4950*/  BSYNC B1 ;  /* 0x0000000000017941 */ /* 0x000fea0003800000 */
.L_x_142:
        /* <DEDUP_REMOVED lines=10> */
.L_x_145:
[----:B------:R-:W-:Y:S05]  /*4a00*/  BSYNC B1 ;  /* 0x0000000000017941 */ /* 0x000fea0003800000 */
.L_x_144:
        /* <DEDUP_REMOVED lines=9> */
.L_x_147:
[----:B------:R-:W-:Y:S05]  /*4aa0*/  BSYNC B1 ;  /* 0x0000000000017941 */ /* 0x000fea0003800000 */
.L_x_146:
        /* <DEDUP_REMOVED lines=9> */
.L_x_149:
[----:B------:R-:W-:Y:S05]  /*4b40*/  BSYNC B1 ;  /* 0x0000000000017941 */ /* 0x000fea0003800000 */
.L_x_148:
        /* <DEDUP_REMOVED lines=10> */
.L_x_151:
[----:B------:R-:W-:Y:S05]  /*4bf0*/  BSYNC B1 ;  /* 0x0000000000017941 */ /* 0x000fea0003800000 */
.L_x_150:
[----:B-----5:R-:W-:Y:S01]  /*4c00*/  IMAD.U32 R5, R24, 0x10000, RZ ;  /* 0x0001000018057824 */ /* 0x020fe200078e00ff */
[----:B------:R-:W-:Y:S01]  /*4c10*/  ISETP.GT.AND P0, PT, R4, 0x79, PT ;  /* 0x000000790400780c */ /* 0x000fe20003f04270 */
[----:B------:R-:W-:Y:S01]  /*4c20*/  @P2 IMAD.MOV.U32 R4, RZ, RZ, R10 ;  /* 0x000000ffff042224 */ /* 0x000fe200078e000a */
[----:B------:R-:W-:Y:S01]  /*4c30*/  BSSY B1, `(.L_x_152) ;  /* 0x000000a000017945 */ /* 0x000fe20003800000 */
[----:B------:R-:W-:Y:S01]  /*4c40*/  FMUL R5, R5, R90 ;  /* 0x0000005a05057220 */ /* 0x000fe20000400000 */
[----:B------:R-:W-:-:S03]  /*4c50*/  ISETP.GT.AND P3, PT, R3, RZ, P0 ;  /* 0x000000ff0300720c */ /* 0x000fc60000764270 */
[----:B------:R-:W-:-:S05]  /*4c60*/  FFMA R5, R84, R23, R5 ;  /* 0x0000001754057223 */ /* 0x000fca0000000005 */
[----:B------:R-:W-:-:S04]  /*4c70*/  F2FP.BF16.F32.PACK_AB R5, RZ, R5 ;  /* 0x00000005ff05723e */ /* 0x000fc800000010ff */
[----:B0-----:R-:W-:Y:S01]  /*4c80*/  PRMT R14, R5, 0x7610, R14 ;  /* 0x00007610050e7816 */ /* 0x001fe2000000000e */
[----:B------:R-:W-:-:S05]  /*4c90*/  @P2 IMAD.MOV.U32 R5, RZ, RZ, R11 ;  /* 0x000000ffff052224 */ /* 0x000fca00078e000b */
[----:B------:R0:W-:Y:S01]  /*4ca0*/  @P2 STG.E.U16 desc[UR38][R4.64+0xf0], R14 ;  /* 0x0000f00e04002986 */ /* 0x0001e2000c101526 */
[----:B------:R-:W-:Y:S05]  /*4cb0*/  @!P3 BRA `(.L_x_153) ;  /* 0x000000000004b947 */ /* 0x000fea0003800000 */
[----:B------:R0:W5:Y:S02]  /*4cc0*/  LDG.E.LTC128B.U16 R24, desc[UR38][R6.64+0xf2] ;  /* 0x0000f22606187981 */ /* 0x000164000c1e1520 */
.L_x_153:
[----:B------:R-:W-:Y:S05]  /*4cd0*/  BSYNC B1 ;  /* 0x0000000000017941 */ /* 0x000fea0003800000 */
.L_x_152:
        /* <DEDUP_REMOVED lines=9> */
.L_x_155:
[----:B------:R-:W-:Y:S05]  /*4d70*/  BSYNC B1 ;  /* 0x0000000000017941 */ /* 0x000fea0003800000 */
.L_x_154:
[----:B-----5:R-:W-:Y:S01]  /*4d80*/  IMAD.U32 R5, R24, 0x10000, RZ ;  /* 0x0001000018057824 */ /* 0x020fe200078e00ff */
[----:B------:R-:W-:Y:S01]  /*4d90*/  ISETP.GT.AND P0, PT, R3, 0x8, P0 ;  /* 0x000000080300780c */ /* 0x000fe20000704270 */
[----:B0-----:R-:W-:Y:S01]  /*4da0*/  @P1 IMAD.MOV.U32 R4, RZ, RZ, R12 ;  /* 0x000000ffff041224 */ /* 0x001fe200078e000c */
[----:B------:R-:W-:Y:S01]  /*4db0*/  BSSY B1, `(.L_x_156) ;  /* 0x0000009000017945 */ /* 0x000fe20003800000 */
[----:B------:R-:W-:-:S04]  /*4dc0*/  FMUL R5, R5, R90 ;  /* 0x0000005a05057220 */ /* 0x000fc80000400000 */
[----:B------:R-:W-:-:S05]  /*4dd0*/  FFMA R5, R86, R23, R5 ;  /* 0x0000001756057223 */ /* 0x000fca0000000005 */
[----:B------:R-:W-:-:S04]  /*4de0*/  F2FP.BF16.F32.PACK_AB R5, RZ, R5 ;  /* 0x00000005ff05723e */ /* 0x000fc800000010ff */
[----:B-1-3--:R-:W-:Y:S01]  /*4df0*/  PRMT R6, R5, 0x7610, R6 ;  /* 0x0000761005067816 */ /* 0x00afe20000000006 */
[----:B------:R-:W-:-:S05]  /*4e00*/  @P1 IMAD.MOV.U32 R5, RZ, RZ, R13 ;  /* 0x000000ffff051224 */ /* 0x000fca00078e000d */
[----:B------:R0:W-:Y:S01]  /*4e10*/  @P1 STG.E.U16 desc[UR38][R4.64+0xf0], R6 ;  /* 0x0000f00604001986 */ /* 0x0001e2000c101526 */
[----:B------:R-:W-:Y:S05]  /*4e20*/  @!P0 BRA `(.L_x_157) ;  /* 0x0000000000048947 */ /* 0x000fea0003800000 */
[----:B------:R1:W5:Y:S02]  /*4e30*/  LDG.E.LTC128B.U16 R24, desc[UR38][R8.64+0xf2] ;  /* 0x0000f22608187981 */ /* 0x000364000c1e1520 */
.L_x_157:
[----:B------:R-:W-:Y:S05]  /*4e40*/  BSYNC B1 ;  /* 0x0000000000017941 */ /* 0x000fea0003800000 */
.L_x_156:
[----:B------:R-:W-:Y:S05]  /*4e50*/  @!P0 BRA `(.L_x_158) ;  /* 0x0000001000e88947 */ /* 0x000fea0003800000 */
[----:B-----5:R-:W-:-:S04]  /*4e60*/  IMAD.U32 R3, R24, 0x10000, RZ ;  /* 0x0001000018037824 */ /* 0x020fc800078e00ff */
[----:B0-----:R-:W-:-:S04]  /*4e70*/  FMUL R4, R3, R90 ;  /* 0x0000005a03047220 */ /* 0x001fc80000400000 */
[----:B------:R-:W-:-:S05]  /*4e80*/  FFMA R4, R87, R23, R4 ;  /* 0x0000001757047223 */ /* 0x000fca0000000004 */
[----:B------:R-:W-:-:S05]  /*4e90*/  F2FP.BF16.F32.PACK_AB R4, RZ, R4 ;  /* 0x00000004ff04723e */ /* 0x000fca00000010ff */
[----:B------:R3:W-:Y:S01]  /*4ea0*/  STG.E.U16 desc[UR38][R12.64+0xf2], R4 ;  /* 0x0000f2040c007986 */ /* 0x0007e2000c101526 */
[----:B------:R-:W-:Y:S05]  /*4eb0*/  BRA `(.L_x_158) ;  /* 0x0000001000d07947 */ /* 0x000fea0003800000 */
.L_x_33:
[----:B------:R-:W-:Y:S01]  /*4ec0*/  ISETP.GT.AND P3, PT, R4, 0x1, PT ;  /* 0x000000010400780c */ /* 0x000fe20003f64270 */
[----:B------:R-:W-:Y:S01]  /*4ed0*/  ULDC.64 UR4, c[0x0][0x5c0] ;  /* 0x0001700000047ab9 */ /* 0x000fe20000000a00 */
[-C--:B------:R-:W-:Y:S01]  /*4ee0*/  FMUL R24, R24, R23.reuse ;  /* 0x0000001718187220 */ /* 0x080fe20000400000 */
[----:B------:R-:W-:Y:S01]  /*4ef0*/  LEA R6, P4, R106, UR4, 0x1 ;  /* 0x000000046a067c11 */ /* 0x000fe2000f8808ff */
[-C--:B------:R-:W-:Y:S01]  /*4f00*/  FMUL R25, R25, R23.reuse ;  /* 0x0000001719197220 */ /* 0x080fe20000400000 */
[----:B------:R-:W-:Y:S01]  /*4f10*/  ISETP.GT.AND P0, PT, R3, RZ, P3 ;  /* 0x000000ff0300720c */ /* 0x000fe20001f04270 */
[-C--:B------:R-:W-:Y:S01]  /*4f20*/  FMUL R26, R26, R23.reuse ;  /* 0x000000171a1a7220 */ /* 0x080fe20000400000 */
[----:B------:R-:W-:Y:S01]  /*4f30*/  F2FP.BF16.F32.PACK_AB R24, RZ, R24 ;  /* 0x00000018ff18723e */ /* 0x000fe200000010ff */
[-C--:B------:R-:W-:Y:S01]  /*4f40*/  FMUL R27, R27, R23.reuse ;  /* 0x000000171b1b7220 */ /* 0x080fe20000400000 */
[----:B------:R-:W-:Y:S01]  /*4f50*/  LEA.HI.X R7, R106, UR5, R103, 0x1, P4 ;  /* 0x000000056a077c11 */ /* 0x000fe2000a0f0c67 */
[----:B------:R-:W-:Y:S01]  /*4f60*/  FMUL R28, R28, R23 ;  /* 0x000000171c1c7220 */ /* 0x000fe20000400000 */
[----:B------:R-:W-:Y:S01]  /*4f70*/  F2FP.BF16.F32.PACK_AB R25, RZ, R25 ;  /* 0x00000019ff19723e */ /* 0x000fe200000010ff */
[-C--:B------:R-:W-:Y:S01]  /*4f80*/  FMUL R29, R29, R23.reuse ;  /* 0x000000171d1d7220 */ /* 0x080fe20000400000 */
[----:B------:R-:W-:Y:S01]  /*4f90*/  ISETP.GT.AND P2, PT, R3, 0x8, P2 ;  /* 0x000000080300780c */ /* 0x000fe20001744270 */
[----:B------:R-:W-:Y:S01]  /*4fa0*/  @P1 STG.E.U16 desc[UR38][R6.64], R24 ;  /* 0x0000001806001986 */ /* 0x000fe2000c101526 */
[----:B------:R-:W-:Y:S01]  /*4fb0*/  ISETP.GT.AND P1, PT, R4, 0x8, PT ;  /* 0x000000080400780c */ /* 0x000fe20003f24270 */
[-C--:B------:R-:W-:Y:S01]  /*4fc0*/  FMUL R30, R30, R23.reuse ;  /* 0x000000171e1e7220 */ /* 0x080fe20000400000 */
[C---:B------:R-:W-:Y:S01]  /*4fd0*/  SHF.L.U64.HI R5, R91.reuse, 0x1, R92 ;  /* 0x000000015b057819 */ /* 0x040fe2000001025c */
[----:B------:R-:W-:Y:S01]  /*4fe0*/  @P0 STG.E.U16 desc[UR38][R6.64+0x2], R25 ;  /* 0x0000021906000986 */ /* 0x000fe2000c101526 */
[----:B------:R-:W-:Y:S01]  /*4ff0*/  LEA R8, P5, R91, R6, 0x1 ;  /* 0x000000065b087211 */ /* 0x000fe200078a08ff */
[-C--:B------:R-:W-:Y:S01]  /*5000*/  FMUL R31, R31, R23.reuse ;  /* 0x000000171f1f7220 */ /* 0x080fe20000400000 */
[----:B------:R-:W-:Y:S01]  /*5010*/  ISETP.GT.AND P3, PT, R3, 0x8, P3 ;  /* 0x000000080300780c */ /* 0x000fe20001f64270 */
[-C--:B------:R-:W-:Y:S01]  /*5020*/  FMUL R32, R32, R23.reuse ;  /* 0x0000001720207220 */ /* 0x080fe20000400000 */
[----:B------:R-:W-:Y:S01]  /*5030*/  ISETP.GT.AND P0, PT, R4, 0x9, PT ;  /* 0x000000090400780c */ /* 0x000fe20003f04270 */
[----:B------:R-:W-:Y:S01]  /*5040*/  IMAD.X R9, R5, 0x1, R7, P5 ;  /* 0x0000000105097824 */ /* 0x000fe200028e0607 */
[----:B------:R-:W-:Y:S01]  /*5050*/  ISETP.GT.AND P4, PT, R3, RZ, P1 ;  /* 0x000000ff0300720c */ /* 0x000fe20000f84270 */
[-C--:B------:R-:W-:Y:S01]  /*5060*/  FMUL R33, R33, R23.reuse ;  /* 0x0000001721217220 */ /* 0x080fe20000400000 */
[----:B------:R-:W-:Y:S01]  /*5070*/  F2FP.BF16.F32.PACK_AB R26, RZ, R26 ;  /* 0x0000001aff1a723e */ /* 0x000fe200000010ff */
[-C--:B------:R-:W-:Y:S01]  /*5080*/  FMUL R34, R34, R23.reuse ;  /* 0x0000001722227220 */ /* 0x080fe20000400000 */
[----:B------:R-:W-:Y:S01]  /*5090*/  ISETP.GT.AND P5, PT, R3, RZ, P0 ;  /* 0x000000ff0300720c */ /* 0x000fe200007a4270 */
[----:B------:R-:W-:Y:S01]  /*50a0*/  FMUL R35, R35, R23 ;  /* 0x0000001723237220 */ /* 0x000fe20000400000 */
[----:B------:R-:W-:Y:S01]  /*50b0*/  F2FP.BF16.F32.PACK_AB R27, RZ, R27 ;  /* 0x0000001bff1b723e */ /* 0x000fe200000010ff */
[----:B------:R-:W-:Y:S01]  /*50c0*/  @P2 STG.E.U16 desc[UR38][R8.64], R26 ;  /* 0x0000001a08002986 */ /* 0x000fe2000c101526 */
[----:B------:R-:W-:Y:S01]  /*50d0*/  F2FP.BF16.F32.PACK_AB R28, RZ, R28 ;  /* 0x0000001cff1c723e */ /* 0x000fe200000010ff */
[-C--:B------:R-:W-:Y:S01]  /*50e0*/  FMUL R36, R36, R23.reuse ;  /* 0x0000001724247220 */ /* 0x080fe20000400000 */
[----:B------:R-:W-:Y:S01]  /*50f0*/  ISETP.GT.AND P2, PT, R3, 0x8, P1 ;  /* 0x000000080300780c */ /* 0x000fe20000f44270 */
[----:B------:R-:W-:Y:S01]  /*5100*/  @P3 STG.E.U16 desc[UR38][R8.64+0x2], R27 ;  /* 0x0000021b08003986 */ /* 0x000fe2000c101526 */
[----:B------:R-:W-:Y:S01]  /*5110*/  ISETP.GT.AND P1, PT, R4, 0x10, PT ;  /* 0x000000100400780c */ /* 0x000fe20003f24270 */
[----:B------:R-:W-:Y:S01]  /*5120*/  FMUL R37, R37, R23 ;  /* 0x0000001725257220 */ /* 0x000fe20000400000 */
[----:B------:R-:W-:Y:S01]  /*5130*/  F2FP.BF16.F32.PACK_AB R29, RZ, R29 ;  /* 0x0000001dff1d723e */ /* 0x000fe200000010ff */
[----:B------:R-:W-:Y:S01]  /*5140*/  @P4 STG.E.U16 desc[UR38][R6.64+0x10], R28 ;  /* 0x0000101c06004986 */ /* 0x000fe2000c101526 */
[C---:B------:R-:W-:Y:S01]  /*5150*/  ISETP.GT.AND P3, PT, R3.reuse, 0x8, P0 ;  /* 0x000000080300780c */ /* 0x040fe20000764270 */
[-C--:B------:R-:W-:Y:S01]  /*5160*/  FMUL R38, R38, R23.reuse ;  /* 0x0000001726267220 */ /* 0x080fe20000400000 */
[----:B------:R-:W-:Y:S01]  /*5170*/  ISETP.GT.AND P0, PT, R4, 0x11, PT ;  /* 0x000000110400780c */ /* 0x000fe20003f04270 */
[----:B------:R-:W-:Y:S01]  /*5180*/  @P5 STG.E.U16 desc[UR38][R6.64+0x12], R29 ;  /* 0x0000121d06005986 */ /* 0x000fe2000c101526 */
        /* <DEDUP_REMOVED lines=161> */
[----:B------:R-:W-:Y:S01]  /*5ba0*/  FMUL R87, R87, R23 ;  /* 0x0000001757577220 */ /* 0x000fe20000400000 */
[----:B------:R-:W-:-:S02]  /*5bb0*/  F2FP.BF16.F32.PACK_AB R62, RZ, R62 ;  /* 0x0000003eff3e723e */ /* 0x000fc400000010ff */
[C---:B------:R-:W-:Y:S02]  /*5bc0*/  ISETP.GT.AND P5, PT, R3.reuse, RZ, P0 ;  /* 0x000000ff0300720c */ /* 0x040fe400007a4270 */
[----:B------:R-:W-:Y:S01]  /*5bd0*/  F2FP.BF16.F32.PACK_AB R63, RZ, R63 ;  /* 0x0000003fff3f723e */ /* 0x000fe200000010ff */
[----:B------:R-:W-:Y:S01]  /*5be0*/  @P2 STG.E.U16 desc[UR38][R8.64+0x90], R62 ;  /* 0x0000903e08002986 */ /* 0x000fe2000c101526 */
[----:B------:R-:W-:Y:S02]  /*5bf0*/  F2FP.BF16.F32.PACK_AB R64, RZ, R64 ;  /* 0x00000040ff40723e */ /* 0x000fe400000010ff */
[C---:B------:R-:W-:Y:S01]  /*5c00*/  ISETP.GT.AND P2, PT, R3.reuse, 0x8, P1 ;  /* 0x000000080300780c */ /* 0x040fe20000f44270 */
[----:B------:R-:W-:Y:S01]  /*5c10*/  @P3 STG.E.U16 desc[UR38][R8.64+0x92], R63 ;  /* 0x0000923f08003986 */ /* 0x000fe2000c101526 */
[----:B------:R-:W-:Y:S02]  /*5c20*/  ISETP.GT.AND P1, PT, R4, 0x58, PT ;  /* 0x000000580400780c */ /* 0x000fe40003f24270 */
[----:B------:R-:W-:Y:S01]  /*5c30*/  F2FP.BF16.F32.PACK_AB R65, RZ, R65 ;  /* 0x00000041ff41723e */ /* 0x000fe200000010ff */
[----:B------:R-:W-:Y:S01]  /*5c40*/  @P4 STG.E.U16 desc[UR38][R6.64+0xa0], R64 ;  /* 0x0000a04006004986 */ /* 0x000fe2000c101526 */
[----:B------:R-:W-:-:S02]  /*5c50*/  ISETP.GT.AND P3, PT, R3, 0x8, P0 ;  /* 0x000000080300780c */ /* 0x000fc40000764270 */
[----:B------:R-:W-:Y:S01]  /*5c60*/  ISETP.GT.AND P0, PT, R4, 0x59, PT ;  /* 0x000000590400780c */ /* 0x000fe20003f04270 */
[----:B------:R-:W-:Y:S01]  /*5c70*/  @P5 STG.E.U16 desc[UR38][R6.64+0xa2], R65 ;  /* 0x0000a24106005986 */ /* 0x000fe2000c101526 */
[C---:B------:R-:W-:Y:S02]  /*5c80*/  ISETP.GT.AND P4, PT, R3.reuse, RZ, P1 ;  /* 0x000000ff0300720c */ /* 0x040fe40000f84270 */
[----:B------:R-:W-:Y:S02]  /*5c90*/  F2FP.BF16.F32.PACK_AB R66, RZ, R66 ;  /* 0x00000042ff42723e */ /* 0x000fe400000010ff */
[----:B------:R-:W-:Y:S02]  /*5ca0*/  ISETP.GT.AND P5, PT, R3, RZ, P0 ;  /* 0x000000ff0300720c */ /* 0x000fe400007a4270 */
[----:B------:R-:W-:Y:S01]  /*5cb0*/  F2FP.BF16.F32.PACK_AB R67, RZ, R67 ;  /* 0x00000043ff43723e */ /* 0x000fe200000010ff */
[----:B------:R-:W-:Y:S01]  /*5cc0*/  @P2 STG.E.U16 desc[UR38][R8.64+0xa0], R66 ;  /* 0x0000a04208002986 */ /* 0x000fe2000c101526 */
[----:B------:R-:W-:-:S02]  /*5cd0*/  F2FP.BF16.F32.PACK_AB R68, RZ, R68 ;  /* 0x00000044ff44723e */ /* 0x000fc400000010ff */
[C---:B------:R-:W-:Y:S01]  /*5ce0*/  ISETP.GT.AND P2, PT, R3.reuse, 0x8, P1 ;  /* 0x000000080300780c */ /* 0x040fe20000f44270 */
[----:B------:R-:W-:Y:S01]  /*5cf0*/  @P3 STG.E.U16 desc[UR38][R8.64+0xa2], R67 ;  /* 0x0000a24308003986 */ /* 0x000fe2000c101526 */
[C---:B------:R-:W-:Y:S02]  /*5d00*/  ISETP.GT.AND P1, PT, R4.reuse, 0x60, PT ;  /* 0x000000600400780c */ /* 0x040fe40003f24270 */
[----:B------:R-:W-:Y:S01]  /*5d10*/  F2FP.BF16.F32.PACK_AB R69, RZ, R69 ;  /* 0x00000045ff45723e */ /* 0x000fe200000010ff */
[----:B------:R-:W-:Y:S01]  /*5d20*/  @P4 STG.E.U16 desc[UR38][R6.64+0xb0], R68 ;  /* 0x0000b04406004986 */ /* 0x000fe2000c101526 */
[C---:B------:R-:W-:Y:S02]  /*5d30*/  ISETP.GT.AND P3, PT, R3.reuse, 0x8, P0 ;  /* 0x000000080300780c */ /* 0x040fe40000764270 */
[----:B------:R-:W-:Y:S01]  /*5d40*/  ISETP.GT.AND P0, PT, R4, 0x61, PT ;  /* 0x000000610400780c */ /* 0x000fe20003f04270 */
[----:B------:R-:W-:Y:S01]  /*5d50*/  @P5 STG.E.U16 desc[UR38][R6.64+0xb2], R69 ;  /* 0x0000b24506005986 */ /* 0x000fe2000c101526 */
[----:B------:R-:W-:-:S02]  /*5d60*/  ISETP.GT.AND P4, PT, R3, RZ, P1 ;  /* 0x000000ff0300720c */ /* 0x000fc40000f84270 */
[C---:B------:R-:W-:Y:S02]  /*5d70*/  ISETP.GT.AND P5, PT, R3.reuse, RZ, P0 ;  /* 0x000000ff0300720c */ /* 0x040fe400007a4270 */
[----:B------:R-:W-:Y:S02]  /*5d80*/  F2FP.BF16.F32.PACK_AB R70, RZ, R70 ;  /* 0x00000046ff46723e */ /* 0x000fe400000010ff */
[----:B------:R-:W-:Y:S02]  /*5d90*/  F2FP.BF16.F32.PACK_AB R71, RZ, R71 ;  /* 0x00000047ff47723e */ /* 0x000fe400000010ff */
[----:B------:R-:W-:Y:S01]  /*5da0*/  F2FP.BF16.F32.PACK_AB R72, RZ, R72 ;  /* 0x00000048ff48723e */ /* 0x000fe200000010ff */
[----:B------:R-:W-:Y:S01]  /*5db0*/  @P2 STG.E.U16 desc[UR38][R8.64+0xb0], R70 ;  /* 0x0000b04608002986 */ /* 0x000fe2000c101526 */
[----:B------:R-:W-:Y:S02]  /*5dc0*/  F2FP.BF16.F32.PACK_AB R73, RZ, R73 ;  /* 0x00000049ff49723e */ /* 0x000fe400000010ff */
[C---:B------:R-:W-:Y:S01]  /*5dd0*/  ISETP.GT.AND P1, PT, R3.reuse, 0x8, P1 ;  /* 0x000000080300780c */ /* 0x040fe20000f24270 */
[----:B------:R-:W-:Y:S01]  /*5de0*/  @P3 STG.E.U16 desc[UR38][R8.64+0xb2], R71 ;  /* 0x0000b24708003986 */ /* 0x000fe2000c101526 */
[----:B------:R-:W-:-:S02]  /*5df0*/  ISETP.GT.AND P2, PT, R3, 0x8, P0 ;  /* 0x000000080300780c */ /* 0x000fc40000744270 */
[C---:B------:R-:W-:Y:S01]  /*5e00*/  ISETP.GT.AND P0, PT, R4.reuse, 0x69, PT ;  /* 0x000000690400780c */ /* 0x040fe20003f04270 */
[----:B------:R-:W-:Y:S01]  /*5e10*/  @P4 STG.E.U16 desc[UR38][R6.64+0xc0], R72 ;  /* 0x0000c04806004986 */ /* 0x000fe2000c101526 */
[----:B------:R-:W-:Y:S02]  /*5e20*/  ISETP.GT.AND P4, PT, R4, 0x68, PT ;  /* 0x000000680400780c */ /* 0x000fe40003f84270 */
[----:B------:R-:W-:Y:S01]  /*5e30*/  F2FP.BF16.F32.PACK_AB R74, RZ, R74 ;  /* 0x0000004aff4a723e */ /* 0x000fe200000010ff */
[----:B------:R-:W-:Y:S01]  /*5e40*/  @P5 STG.E.U16 desc[UR38][R6.64+0xc2], R73 ;  /* 0x0000c24906005986 */ /* 0x000fe2000c101526 */
[C---:B------:R-:W-:Y:S02]  /*5e50*/  ISETP.GT.AND P5, PT, R3.reuse, RZ, P4 ;  /* 0x000000ff0300720c */ /* 0x040fe400027a4270 */
[----:B------:R-:W-:Y:S01]  /*5e60*/  ISETP.GT.AND P3, PT, R3, RZ, P0 ;  /* 0x000000ff0300720c */ /* 0x000fe20000764270 */
[----:B------:R-:W-:Y:S01]  /*5e70*/  @P1 STG.E.U16 desc[UR38][R8.64+0xc0], R74 ;  /* 0x0000c04a08001986 */ /* 0x000fe2000c101526 */
[----:B------:R-:W-:-:S02]  /*5e80*/  F2FP.BF16.F32.PACK_AB R75, RZ, R75 ;  /* 0x0000004bff4b723e */ /* 0x000fc400000010ff */
[----:B------:R-:W-:Y:S02]  /*5e90*/  F2FP.BF16.F32.PACK_AB R76, RZ, R76 ;  /* 0x0000004cff4c723e */ /* 0x000fe400000010ff */
[C---:B------:R-:W-:Y:S01]  /*5ea0*/  ISETP.GT.AND P4, PT, R3.reuse, 0x8, P4 ;  /* 0x000000080300780c */ /* 0x040fe20002784270 */
[----:B------:R-:W-:Y:S01]  /*5eb0*/  @P2 STG.E.U16 desc[UR38][R8.64+0xc2], R75 ;  /* 0x0000c24b08002986 */ /* 0x000fe2000c101526 */
[----:B------:R-:W-:Y:S02]  /*5ec0*/  F2FP.BF16.F32.PACK_AB R77, RZ, R77 ;  /* 0x0000004dff4d723e */ /* 0x000fe400000010ff */
[C---:B------:R-:W-:Y:S01]  /*5ed0*/  ISETP.GT.AND P2, PT, R4.reuse, 0x71, PT ;  /* 0x000000710400780c */ /* 0x040fe20003f44270 */
[----:B------:R-:W-:Y:S01]  /*5ee0*/  @P5 STG.E.U16 desc[UR38][R6.64+0xd0], R76 ;  /* 0x0000d04c06005986 */ /* 0x000fe2000c101526 */
[----:B------:R-:W-:Y:S02]  /*5ef0*/  ISETP.GT.AND P5, PT, R3, 0x8, P0 ;  /* 0x000000080300780c */ /* 0x000fe400007a4270 */
[C---:B------:R-:W-:Y:S01]  /*5f00*/  ISETP.GT.AND P1, PT, R4.reuse, 0x78, PT ;  /* 0x000000780400780c */ /* 0x040fe20003f24270 */
[----:B------:R-:W-:Y:S01]  /*5f10*/  @P3 STG.E.U16 desc[UR38][R6.64+0xd2], R77 ;  /* 0x0000d24d06003986 */ /* 0x000fe2000c101526 */
[----:B------:R-:W-:-:S02]  /*5f20*/  ISETP.GT.AND P3, PT, R4, 0x70, PT ;  /* 0x000000700400780c */ /* 0x000fc40003f64270 */
[----:B------:R-:W-:Y:S01]  /*5f30*/  ISETP.GT.AND P0, PT, R4, 0x79, PT ;  /* 0x000000790400780c */ /* 0x000fe20003f04270 */
[----:B------:R-:W-:Y:S01]  /*5f40*/  @P4 IMAD.MOV.U32 R4, RZ, RZ, R8 ;  /* 0x000000ffff044224 */ /* 0x000fe200078e0008 */
[----:B------:R-:W-:Y:S01]  /*5f50*/  F2FP.BF16.F32.PACK_AB R78, RZ, R78 ;  /* 0x0000004eff4e723e */ /* 0x000fe200000010ff */
[----:B------:R-:W-:Y:S01]  /*5f60*/  @P4 IMAD.MOV.U32 R5, RZ, RZ, R9 ;  /* 0x000000ffff054224 */ /* 0x000fe200078e0009 */
[----:B------:R-:W-:Y:S02]  /*5f70*/  F2FP.BF16.F32.PACK_AB R79, RZ, R79 ;  /* 0x0000004fff4f723e */ /* 0x000fe400000010ff */
[----:B------:R-:W-:Y:S02]  /*5f80*/  F2FP.BF16.F32.PACK_AB R80, RZ, R80 ;  /* 0x00000050ff50723e */ /* 0x000fe400000010ff */
[----:B------:R0:W-:Y:S01]  /*5f90*/  @P4 STG.E.U16 desc[UR38][R4.64+0xd0], R78 ;  /* 0x0000d04e04004986 */ /* 0x0001e2000c101526 */
[----:B------:R-:W-:Y:S02]  /*5fa0*/  ISETP.GT.AND P4, PT, R3, RZ, P2 ;  /* 0x000000ff0300720c */ /* 0x000fe40001784270 */
[----:B------:R-:W-:-:S02]  /*5fb0*/  F2FP.BF16.F32.PACK_AB R81, RZ, R81 ;  /* 0x00000051ff51723e */ /* 0x000fc400000010ff */
[----:B------:R-:W-:Y:S02]  /*5fc0*/  ISETP.GT.AND P2, PT, R3, 0x8, P2 ;  /* 0x000000080300780c */ /* 0x000fe40001744270 */
[----:B------:R-:W-:Y:S02]  /*5fd0*/  F2FP.BF16.F32.PACK_AB R82, RZ, R82 ;  /* 0x00000052ff52723e */ /* 0x000fe400000010ff */
[----:B------:R-:W-:Y:S02]  /*5fe0*/  F2FP.BF16.F32.PACK_AB R83, RZ, R83 ;  /* 0x00000053ff53723e */ /* 0x000fe400000010ff */
[----:B------:R-:W-:Y:S01]  /*5ff0*/  F2FP.BF16.F32.PACK_AB R84, RZ, R84 ;  /* 0x00000054ff54723e */ /* 0x000fe200000010ff */
[----:B0-----:R-:W-:Y:S01]  /*6000*/  @P5 IMAD.MOV.U32 R4, RZ, RZ, R8 ;  /* 0x000000ffff045224 */ /* 0x001fe200078e0008 */
[----:B------:R-:W-:Y:S01]  /*6010*/  F2FP.BF16.F32.PACK_AB R85, RZ, R85 ;  /* 0x00000055ff55723e */ /* 0x000fe200000010ff */
[----:B------:R-:W-:Y:S01]  /*6020*/  @P5 IMAD.MOV.U32 R5, RZ, RZ, R9 ;  /* 0x000000ffff055224 */ /* 0x000fe200078e0009 */
[----:B------:R-:W-:-:S02]  /*6030*/  F2FP.BF16.F32.PACK_AB R86, RZ, R86 ;  /* 0x00000056ff56723e */ /* 0x000fc400000010ff */
[----:B------:R-:W-:Y:S02]  /*6040*/  F2FP.BF16.F32.PACK_AB R87, RZ, R87 ;  /* 0x00000057ff57723e */ /* 0x000fe400000010ff */
[----:B------:R0:W-:Y:S01]  /*6050*/  @P5 STG.E.U16 desc[UR38][R4.64+0xd2], R79 ;  /* 0x0000d24f04005986 */ /* 0x0001e2000c101526 */
[C---:B------:R-:W-:Y:S02]  /*6060*/  ISETP.GT.AND P5, PT, R3.reuse, RZ, P3 ;  /* 0x000000ff0300720c */ /* 0x040fe40001fa4270 */
[----:B------:R-:W-:-:S11]  /*6070*/  ISETP.GT.AND P3, PT, R3, 0x8, P3 ;  /* 0x000000080300780c */ /* 0x000fd60001f64270 */
[----:B0-----:R-:W-:Y:S02]  /*6080*/  @P5 IMAD.MOV.U32 R4, RZ, RZ, R6 ;  /* 0x000000ffff045224 */ /* 0x001fe400078e0006 */
[----:B------:R-:W-:-:S05]  /*6090*/  @P5 IMAD.MOV.U32 R5, RZ, RZ, R7 ;  /* 0x000000ffff055224 */ /* 0x000fca00078e0007 */
[----:B------:R0:W-:Y:S01]  /*60a0*/  @P5 STG.E.U16 desc[UR38][R4.64+0xe0], R80 ;  /* 0x0000e05004005986 */ /* 0x0001e2000c101526 */
[C---:B------:R-:W-:Y:S02]  /*60b0*/  ISETP.GT.AND P5, PT, R3.reuse, RZ, P0 ;  /* 0x000000ff0300720c */ /* 0x040fe400007a4270 */
[----:B------:R-:W-:Y:S01]  /*60c0*/  ISETP.GT.AND P0, PT, R3, 0x8, P0 ;  /* 0x000000080300780c */ /* 0x000fe20000704270 */
[----:B0-----:R-:W-:Y:S02]  /*60d0*/  @P4 IMAD.MOV.U32 R4, RZ, RZ, R6 ;  /* 0x000000ffff044224 */ /* 0x001fe400078e0006 */
[----:B------:R-:W-:-:S05]  /*60e0*/  @P4 IMAD.MOV.U32 R5, RZ, RZ, R7 ;  /* 0x000000ffff054224 */ /* 0x000fca00078e0007 */
[----:B------:R0:W-:Y:S01]  /*60f0*/  @P4 STG.E.U16 desc[UR38][R4.64+0xe2], R81 ;  /* 0x0000e25104004986 */ /* 0x0001e2000c101526 */
[C---:B------:R-:W-:Y:S02]  /*6100*/  ISETP.GT.AND P4, PT, R3.reuse, RZ, P1 ;  /* 0x000000ff0300720c */ /* 0x040fe40000f84270 */
[----:B------:R-:W-:Y:S01]  /*6110*/  ISETP.GT.AND P1, PT, R3, 0x8, P1 ;  /* 0x000000080300780c */ /* 0x000fe20000f24270 */
[----:B0-----:R-:W-:Y:S02]  /*6120*/  @P3 IMAD.MOV.U32 R4, RZ, RZ, R8 ;  /* 0x000000ffff043224 */ /* 0x001fe400078e0008 */
[----:B------:R-:W-:-:S05]  /*6130*/  @P3 IMAD.MOV.U32 R5, RZ, RZ, R9 ;  /* 0x000000ffff053224 */ /* 0x000fca00078e0009 */
[----:B------:R0:W-:Y:S02]  /*6140*/  @P3 STG.E.U16 desc[UR38][R4.64+0xe0], R82 ;  /* 0x0000e05204003986 */ /* 0x0001e4000c101526 */
[----:B0-----:R-:W-:Y:S02]  /*6150*/  @P2 IMAD.MOV.U32 R4, RZ, RZ, R8 ;  /* 0x000000ffff042224 */ /* 0x001fe400078e0008 */
[----:B------:R-:W-:-:S05]  /*6160*/  @P2 IMAD.MOV.U32 R5, RZ, RZ, R9 ;  /* 0x000000ffff052224 */ /* 0x000fca00078e0009 */
[----:B------:R0:W-:Y:S02]  /*6170*/  @P2 STG.E.U16 desc[UR38][R4.64+0xe2], R83 ;  /* 0x0000e25304002986 */ /* 0x0001e4000c101526 */
[----:B0-----:R-:W-:Y:S02]  /*6180*/  @P4 IMAD.MOV.U32 R4, RZ, RZ, R6 ;  /* 0x000000ffff044224 */ /* 0x001fe400078e0006 */
[----:B------:R-:W-:-:S05]  /*6190*/  @P4 IMAD.MOV.U32 R5, RZ, RZ, R7 ;  /* 0x000000ffff054224 */ /* 0x000fca00078e0007 */
[----:B------:R0:W-:Y:S04]  /*61a0*/  @P4 STG.E.U16 desc[UR38][R4.64+0xf0], R84 ;  /* 0x0000f05404004986 */ /* 0x0001e8000c101526 */
[----:B------:R1:W-:Y:S01]  /*61b0*/  @P5 STG.E.U16 desc[UR38][R6.64+0xf2], R85 ;  /* 0x0000f25506005986 */ /* 0x0003e2000c101526 */
[----:B0-----:R-:W-:Y:S02]  /*61c0*/  @P1 IMAD.MOV.U32 R4, RZ, RZ, R8 ;  /* 0x000000ffff041224 */ /* 0x001fe400078e0008 */
[----:B------:R-:W-:-:S05]  /*61d0*/  @P1 IMAD.MOV.U32 R5, RZ, RZ, R9 ;  /* 0x000000ffff051224 */ /* 0x000fca00078e0009 */
[----:B------:R1:W-:Y:S04]  /*61e0*/  @P1 STG.E.U16 desc[UR38][R4.64+0xf0], R86 ;  /* 0x0000f05604001986 */ /* 0x0003e8000c101526 */
[----:B------:R1:W-:Y:S02]  /*61f0*/  @P0 STG.E.U16 desc[UR38][R8.64+0xf2], R87 ;  /* 0x0000f25708000986 */ /* 0x0003e4000c101526 */
.L_x_158:
[----:B------:R-:W-:Y:S05]  /*6200*/  BSYNC B0 ;  /* 0x0000000000007941 */ /* 0x000fea0003800000 */
.L_x_32:
[----:B------:R-:W-:Y:S01]  /*6210*/  IADD3 R16, P0, R16, UR36, RZ ;  /* 0x0000002410107c10 */ /* 0x000fe2000ff1e0ff */
[----:B------:R-:W-:Y:S01]  /*6220*/  ULDC.64 UR4, c[0x0][0x650] ;  /* 0x0001940000047ab9 */ /* 0x000fe20000000a00 */
[----:B------:R-:W-:Y:S01]  /*6230*/  PRMT R3, RZ, 0x7610, R3 ;  /* 0x00007610ff037816 */ /* 0x000fe20000000003 */
[----:B------:R-:W-:Y:S01]  /*6240*/  IMAD.MOV.U32 R100, RZ, RZ, -0x1 ;  /* 0xffffffffff647424 */ /* 0x000fe200078e00ff */
[----:B------:R-:W-:Y:S01]  /*6250*/  IADD3.X R17, R17, UR42, RZ, P0, !PT ;  /* 0x0000002a11117c10 */ /* 0x000fe200087fe4ff */
[----:B------:R-:W-:Y:S01]  /*6260*/  IMAD.MOV.U32 R101, RZ, RZ, -0x1 ;  /* 0xffffffffff657424 */ /* 0x000fe200078e00ff */
[----:B------:R-:W-:-:S04]  /*6270*/  ISETP.GE.U32.AND P0, PT, R16, UR4, PT ;  /* 0x0000000410007c0c */ /* 0x000fc8000bf06070 */
[----:B------:R-:W-:-:S13]  /*6280*/  ISETP.GE.U32.AND.EX P0, PT, R17, UR5, PT, P0 ;  /* 0x0000000511007c0c */ /* 0x000fda000bf06100 */
[----:B------:R-:W-:Y:S05]  /*6290*/  @P0 BRA `(.L_x_159) ;  /* 0x00000004004c0947 */ /* 0x000fea0003800000 */
[----:B------:R-:W0:Y:S01]  /*62a0*/  LDC.64 R10, c[0x0][0x628] ;  /* 0x00018a00ff0a7b82 */ /* 0x000e220000000a00 */
[----:B---3--:R-:W3:Y:S01]  /*62b0*/  S2R R12, SR_CTAID.X ;  /* 0x00000000000c7919 */ /* 0x008ee20000002500 */
[----:B-12-4-:R-:W-:Y:S02]  /*62c0*/  IMAD.MOV.U32 R8, RZ, RZ, R16 ;  /* 0x000000ffff087224 */ /* 0x016fe400078e0010 */
[----:B------:R-:W-:Y:S01]  /*62d0*/  IMAD.MOV.U32 R9, RZ, RZ, R17 ;  /* 0x000000ffff097224 */ /* 0x000fe200078e0011 */
[----:B------:R-:W1:Y:S03]  /*62e0*/  S2R R20, SR_CTAID.Y ;  /* 0x0000000000147919 */ /* 0x000e660000002600 */
[----:B------:R-:W2:Y:S08]  /*62f0*/  LDC R0, c[0x0][0x630] ;  /* 0x00018c00ff007b82 */ /* 0x000eb00000000800 */
[----:B------:R-:W4:Y:S01]  /*6300*/  LDC.64 R14, c[0x0][0x620] ;  /* 0x00018800ff0e7b82 */ /* 0x000f220000000a00 */
[----:B0-----:R-:W-:-:S04]  /*6310*/  ISETP.NE.U32.AND P0, PT, R10, RZ, PT ;  /* 0x000000ff0a00720c */ /* 0x001fc80003f05070 */
[----:B------:R-:W-:-:S13]  /*6320*/  ISETP.NE.AND.EX P0, PT, R11, RZ, PT, P0 ;  /* 0x000000ff0b00720c */ /* 0x000fda0003f05300 */
[----:B-1234-:R-:W-:Y:S05]  /*6330*/  @!P0 BRA `(.L_x_160) ;  /* 0x0000000000288947 */ /* 0x01efea0003800000 */
        /* <DEDUP_REMOVED lines=10> */
.L_x_160:
[-CC-:B------:R-:W-:Y:S01]  /*63e0*/  SHF.R.U64 R101, R8, R0.reuse, R9.reuse ;  /* 0x0000000008657219 */ /* 0x180fe20000001209 */
[----:B------:R-:W0:Y:S01]  /*63f0*/  LDC.64 R26, c[0x0][0x640] ;  /* 0x00019000ff1a7b82 */ /* 0x000e220000000a00 */
[----:B------:R-:W-:Y:S01]  /*6400*/  SHF.R.U32.HI R0, RZ, R0, R9 ;  /* 0x00000000ff007219 */ /* 0x000fe20000011609 */
[----:B------:R-:W-:Y:S01]  /*6410*/  ULDC UR4, c[0x0][0x150] ;  /* 0x0000540000047ab9 */ /* 0x000fe20000000800 */
[----:B------:R-:W-:Y:S02]  /*6420*/  IADD3 R3, P0, RZ, -R101, RZ ;  /* 0x80000065ff037210 */ /* 0x000fe40007f1e0ff */
[----:B------:R-:W-:-:S03]  /*6430*/  I2FP.F32.U32 R7, R12 ;  /* 0x0000000c00077245 */ /* 0x000fc60000201000 */
[----:B------:R-:W1:Y:S01]  /*6440*/  LDC R6, c[0x0][0x618] ;  /* 0x00018600ff067b82 */ /* 0x000e620000000800 */
[----:B------:R-:W-:Y:S02]  /*6450*/  IMAD.X R5, RZ, RZ, ~R0, P0 ;  /* 0x000000ffff057224 */ /* 0x000fe400000e0e00 */
[----:B------:R-:W-:Y:S01]  /*6460*/  FMUL R7, R7, UR4 ;  /* 0x0000000407077c20 */ /* 0x000fe20008400000 */
[----:B------:R-:W-:Y:S01]  /*6470*/  ULDC UR4, c[0x0][0x154] ;  /* 0x0000550000047ab9 */ /* 0x000fe20000000800 */
[-C--:B------:R-:W-:Y:S02]  /*6480*/  IMAD R0, R5, R14.reuse, RZ ;  /* 0x0000000e05007224 */ /* 0x080fe400078e02ff */
[C---:B------:R-:W-:Y:S01]  /*6490*/  IMAD.WIDE.U32 R4, R3.reuse, R14, R16 ;  /* 0x0000000e03047225 */ /* 0x040fe200078e0010 */
[----:B------:R-:W2:Y:S01]  /*64a0*/  LDC R8, c[0x0][0x608] ;  /* 0x00018200ff087b82 */ /* 0x000ea20000000800 */
[----:B------:R-:W3:Y:S02]  /*64b0*/  F2I.U32.TRUNC.NTZ R7, R7 ;  /* 0x0000000700077305 */ /* 0x000ee4000020f000 */
[----:B------:R-:W-:Y:S01]  /*64c0*/  IMAD R3, R3, R15, R0 ;  /* 0x0000000f03037224 */ /* 0x000fe200078e0200 */
[----:B------:R-:W-:-:S03]  /*64d0*/  I2FP.F32.U32 R0, R20 ;  /* 0x0000001400007245 */ /* 0x000fc60000201000 */
[----:B------:R-:W-:Y:S01]  /*64e0*/  IMAD.IADD R3, R5, 0x1, R3 ;  /* 0x0000000105037824 */ /* 0x000fe200078e0203 */
[----:B------:R-:W4:Y:S01]  /*64f0*/  LDC R11, c[0x0][0x658] ;  /* 0x00019600ff0b7b82 */ /* 0x000f220000000800 */
[----:B0-----:R-:W-:-:S04]  /*6500*/  ISETP.NE.U32.AND P0, PT, R26, RZ, PT ;  /* 0x000000ff1a00720c */ /* 0x001fc80003f05070 */
[----:B------:R-:W-:-:S03]  /*6510*/  ISETP.NE.AND.EX P0, PT, R27, RZ, PT, P0 ;  /* 0x000000ff1b00720c */ /* 0x000fc60003f05300 */
[----:B------:R-:W0:Y:S01]  /*6520*/  LDC R9, c[0x0][0x144] ;  /* 0x00005100ff097b82 */ /* 0x000e220000000800 */
[-C--:B-1----:R-:W-:Y:S01]  /*6530*/  SHF.R.U64 R10, R4, R6.reuse, R3 ;  /* 0x00000006040a7219 */ /* 0x082fe20000001203 */
[----:B---3--:R-:W-:Y:S01]  /*6540*/  IMAD.MOV R7, RZ, RZ, -R7 ;  /* 0x000000ffff077224 */ /* 0x008fe200078e0a07 */
[----:B------:R-:W-:Y:S01]  /*6550*/  SHF.R.U32.HI R3, RZ, R6, R3 ;  /* 0x00000006ff037219 */ /* 0x000fe20000011603 */
[----:B------:R-:W-:-:S04]  /*6560*/  FMUL R6, R0, UR4 ;  /* 0x0000000400067c20 */ /* 0x000fc80008400000 */
[----:B------:R-:W1:Y:S01]  /*6570*/  LDC R21, c[0x0][0x148] ;  /* 0x00005200ff157b82 */ /* 0x000e620000000800 */
[----:B------:R3:W0:Y:S01]  /*6580*/  F2I.U32.TRUNC.NTZ R14, R6 ;  /* 0x00000006000e7305 */ /* 0x000622000020f000 */
[-CC-:B--2---:R-:W-:Y:S02]  /*6590*/  SHF.R.U64 R13, R10, R8.reuse, R3.reuse ;  /* 0x000000080a0d7219 */ /* 0x184fe40000001203 */
[----:B------:R-:W-:-:S04]  /*65a0*/  SHF.R.U32.HI R0, RZ, R8, R3 ;  /* 0x00000008ff007219 */ /* 0x000fc80000011603 */
[----:B-----5:R-:W2:Y:S01]  /*65b0*/  LDC R24, c[0x0][0x648] ;  /* 0x00019200ff187b82 */ /* 0x020ea20000000800 */
[-CC-:B----4-:R-:W-:Y:S02]  /*65c0*/  SHF.R.U64 R15, R13, R11.reuse, R0.reuse ;  /* 0x0000000b0d0f7219 */ /* 0x190fe40000001200 */
[----:B------:R-:W-:-:S03]  /*65d0*/  SHF.R.U32.HI R5, RZ, R11, R0 ;  /* 0x0000000bff057219 */ /* 0x000fc60000011600 */
[----:B------:R-:W-:Y:S02]  /*65e0*/  IMAD.MOV.U32 R4, RZ, RZ, R15 ;  /* 0x000000ffff047224 */ /* 0x000fe400078e000f */
[----:B------:R-:W4:Y:S01]  /*65f0*/  LDC R28, c[0x0][0x638] ;  /* 0x00018e00ff1c7b82 */ /* 0x000f220000000800 */
[----:B0-----:R-:W-:-:S07]  /*6600*/  IMAD R25, R9, R7, R12 ;  /* 0x0000000709197224 */ /* 0x001fce00078e020c */
[----:B------:R-:W0:Y:S08]  /*6610*/  LDC R29, c[0x0][0x610] ;  /* 0x00018400ff1d7b82 */ /* 0x000e300000000800 */
[----:B------:R-:W0:Y:S01]  /*6620*/  LDC R30, c[0x0][0x600] ;  /* 0x00018000ff1e7b82 */ /* 0x000e220000000800 */
[----:B-123--:R-:W-:Y:S05]  /*6630*/  @!P0 BRA `(.L_x_161) ;  /* 0x0000000000288947 */ /* 0x00efea0003800000 */
[----:B------:R-:W1:Y:S02]  /*6640*/  LDC R0, c[0x0][0x64c] ;  /* 0x00019300ff007b82 */ /* 0x000e640000000800 */
[----:B-1----:R-:W-:-:S05]  /*6650*/  IADD3 R3, P0, R15, R0, RZ ;  /* 0x000000000f037210 */ /* 0x002fca0007f1e0ff */
        /* <DEDUP_REMOVED lines=8> */
.L_x_161:
[----:B------:R-:W-:Y:S01]  /*66e0*/  ISETP.NE.AND P0, PT, R2, 0x1, PT ;  /* 0x000000010200780c */ /* 0x000fe20003f05270 */
[----:B------:R-:W-:Y:S01]  /*66f0*/  IMAD.MOV R14, RZ, RZ, -R14 ;  /* 0x000000ffff0e7224 */ /* 0x000fe200078e0a0e */
[----:B------:R-:W-:Y:S02]  /*6700*/  SHF.R.U64 R3, R4, R24, R5 ;  /* 0x0000001804037219 */ /* 0x000fe40000001205 */
[----:B------:R-:W-:Y:S02]  /*6710*/  LOP3.LUT R0, R13, R98, RZ, 0xc0, !PT ;  /* 0x000000620d007212 */ /* 0x000fe400078ec0ff */
[----:B------:R-:W-:Y:S01]  /*6720*/  LOP3.LUT R10, R10, R97, RZ, 0xc0, !PT ;  /* 0x000000610a0a7212 */ /* 0x000fe200078ec0ff */
[----:B------:R-:W-:Y:S02]  /*6730*/  IMAD.MOV R4, RZ, RZ, -R3 ;  /* 0x000000ffff047224 */ /* 0x000fe400078e0a03 */
[----:B------:R-:W-:Y:S02]  /*6740*/  IMAD R0, R93, R3, R0 ;  /* 0x000000035d007224 */ /* 0x000fe400078e0200 */
[----:B----4-:R-:W-:-:S02]  /*6750*/  IMAD R3, R4, R28, R15 ;  /* 0x0000001c04037224 */ /* 0x010fc400078e020f */
[----:B------:R-:W-:Y:S02]  /*6760*/  @P0 IMAD R25, R21, R14, R20 ;  /* 0x0000000e15190224 */ /* 0x000fe400078e0214 */
[----:B0-----:R-:W-:Y:S02]  /*6770*/  IMAD R5, R3, R30, R10 ;  /* 0x0000001e03057224 */ /* 0x001fe400078e020a */
[----:B------:R-:W-:Y:S02]  /*6780*/  IMAD R0, R0, R29, R25 ;  /* 0x0000001d00007224 */ /* 0x000fe400078e0219 */
[----:B------:R-:W-:-:S03]  /*6790*/  IMAD.MOV.U32 R4, RZ, RZ, 0x1 ;  /* 0x00000001ff047424 */ /* 0x000fc600078e00ff */
[----:B------:R-:W-:Y:S02]  /*67a0*/  SEL R100, R5, R0, !P0 ;  /* 0x0000000005647207 */ /* 0x000fe40004000000 */
[----:B------:R-:W-:Y:S02]  /*67b0*/  PRMT R3, R4, 0x7610, R3 ;  /* 0x0000761004037816 */ /* 0x000fe40000000003 */
[----:B------:R-:W-:-:S07]  /*67c0*/  SEL R0, R0, R5, !P0 ;  /* 0x0000000500007207 */ /* 0x000fce0004000000 */
.L_x_159:
[----:B------:R-:W-:Y:S01]  /*67d0*/  LOP3.LUT P0, RZ, R3, 0xff, RZ, 0xc0, !PT ;  /* 0x000000ff03ff7812 */ /* 0x000fe2000780c0ff */
[----:B------:R-:W-:Y:S01]  /*67e0*/  UIMAD.WIDE.U32 UR4, UR41, -0x55555555, URZ ;  /* 0xaaaaaaab290478a5 */ /* 0x000fe2000f8e003f */
[----:B------:R-:W-:-:S03]  /*67f0*/  IMAD.MOV.U32 R103, RZ, RZ, R0 ;  /* 0x000000ffff677224 */ /* 0x000fc600078e0000 */
[----:B------:R-:W-:-:S04]  /*6800*/  USHF.R.U32.HI UR4, URZ, 0x1, UR5 ;  /* 0x000000013f047899 */ /* 0x000fc80008011605 */
[----:B------:R-:W-:-:S04]  /*6810*/  UIMAD UR41, UR4, -0x3, UR41 ;  /* 0xfffffffd042978a4 */ /* 0x000fc8000f8e0229 */
[----:B------:R-:W-:Y:S08]  /*6820*/  @P0 BRA `(.L_x_162) ;  /* 0xffffffac000c0947 */ /* 0x000ff0000383ffff */
[----:B------:R-:W-:Y:S05]  /*6830*/  EXIT ;  /* 0x000000000000794d */ /* 0x000fea0003800000 */
.L_x_7:
        /* <DEDUP_REMOVED lines=26> */
.L_x_164:
[----:B------:R-:W0:Y:S01]  /*69e0*/  LDC.64 R28, c[0x0][0x640] ;  /* 0x00019000ff1c7b82 */ /* 0x000e220000000a00 */
[-CC-:B------:R-:W-:Y:S01]  /*69f0*/  SHF.R.U64 R21, R14, R8.reuse, R15.reuse ;  /* 0x000000080e157219 */ /* 0x180fe2000000120f */
[----:B------:R-:W-:Y:S01]  /*6a00*/  IMAD.MOV.U32 R31, RZ, RZ, 0x1 ;  /* 0x00000001ff1f7424 */ /* 0x000fe200078e00ff */
[----:B------:R-:W-:Y:S02]  /*6a10*/  SHF.R.U32.HI R7, RZ, R8, R15 ;  /* 0x00000008ff077219 */ /* 0x000fe4000001160f */
[----:B------:R-:W-:-:S03]  /*6a20*/  IADD3 R13, P0, RZ, -R21, RZ ;  /* 0x80000015ff0d7210 */ /* 0x000fc60007f1e0ff */
[----:B------:R-:W1:Y:S02]  /*6a30*/  LDC R12, c[0x0][0x618] ;  /* 0x00018600ff0c7b82 */ /* 0x000e640000000800 */
[----:B------:R-:W-:Y:S02]  /*6a40*/  IMAD.X R7, RZ, RZ, ~R7, P0 ;  /* 0x000000ffff077224 */ /* 0x000fe400000e0e07 */
[----:B------:R-:W-:-:S04]  /*6a50*/  IMAD.WIDE.U32 R10, R13, R24, R16 ;  /* 0x000000180d0a7225 */ /* 0x000fc800078e0010 */
[----:B------:R-:W2:Y:S01]  /*6a60*/  LDC R14, c[0x0][0x608] ;  /* 0x00018200ff0e7b82 */ /* 0x000ea20000000800 */
[----:B------:R-:W-:-:S04]  /*6a70*/  IMAD R8, R7, R24, RZ ;  /* 0x0000001807087224 */ /* 0x000fc800078e02ff */
[----:B------:R-:W-:-:S03]  /*6a80*/  IMAD R7, R13, R25, R8 ;  /* 0x000000190d077224 */ /* 0x000fc600078e0208 */
[----:B------:R-:W3:Y:S01]  /*6a90*/  LDC R26, c[0x0][0x658] ;  /* 0x00019600ff1a7b82 */ /* 0x000ee20000000800 */
[----:B------:R-:W-:Y:S01]  /*6aa0*/  IMAD.IADD R7, R11, 0x1, R7 ;  /* 0x000000010b077824 */ /* 0x000fe200078e0207 */
[----:B0-----:R-:W-:Y:S01]  /*6ab0*/  ISETP.NE.U32.AND P0, PT, R28, RZ, PT ;  /* 0x000000ff1c00720c */ /* 0x001fe20003f05070 */
[----:B------:R-:W-:-:S03]  /*6ac0*/  IMAD.MOV.U32 R11, RZ, RZ, -0x1 ;  /* 0xffffffffff0b7424 */ /* 0x000fc600078e00ff */
        /* <DEDUP_REMOVED lines=8> */
[-C--:B---3--:R-:W-:Y:S02]  /*6b50*/  SHF.L.U32 R10, R11, R26.reuse, RZ ;  /* 0x0000001a0b0a7219 */ /* 0x088fe400000006ff */
[--C-:B------:R-:W-:Y:S02]  /*6b60*/  SHF.R.U64 R24, R22, R26, R7.reuse ;  /* 0x0000001a16187219 */ /* 0x100fe40000001207 */
[----:B------:R-:W-:Y:S02]  /*6b70*/  LOP3.LUT R33, RZ, R10, RZ, 0x33, !PT ;  /* 0x0000000aff217212 */ /* 0x000fe400078e33ff */
[----:B------:R-:W-:Y:S01]  /*6b80*/  SHF.R.U32.HI R11, RZ, R26, R7 ;  /* 0x0000001aff0b7219 */ /* 0x000fe20000011607 */
[----:B------:R-:W3:Y:S01]  /*6b90*/  LDC R30, c[0x0][0x610] ;  /* 0x00018400ff1e7b82 */ /* 0x000ee20000000800 */
[----:B------:R-:W-:Y:S01]  /*6ba0*/  IMAD.MOV.U32 R10, RZ, RZ, R24 ;  /* 0x000000ffff0a7224 */ /* 0x000fe200078e0018 */
[----:B------:R-:W-:Y:S06]  /*6bb0*/  @!P0 BRA `(.L_x_165) ;  /* 0x0000000000288947 */ /* 0x000fec0003800000 */
        /* <DEDUP_REMOVED lines=10> */
.L_x_165:
[----:B------:R-:W-:Y:S02]  /*6c60*/  ISETP.NE.AND P0, PT, R2, 0x1, PT ;  /* 0x000000010200780c */ /* 0x000fe40003f05270 */
[----:B-1----:R-:W-:Y:S01]  /*6c70*/  SHF.R.U64 R8, R10, R8, R11 ;  /* 0x000000080a087219 */ /* 0x002fe2000000120b */
[----:B0-----:R-:W-:Y:S01]  /*6c80*/  VIADD R11, R25, 0xffffffff ;  /* 0xffffffff190b7836 */ /* 0x001fe20000000000 */
[----:B------:R-:W-:Y:S02]  /*6c90*/  SHF.L.U32 R31, R31, R26, RZ ;  /* 0x0000001a1f1f7219 */ /* 0x000fe400000006ff */
[----:B------:R-:W-:Y:S01]  /*6ca0*/  LOP3.LUT R5, R22, R33, RZ, 0xc0, !PT ;  /* 0x0000002116057212 */ /* 0x000fe200078ec0ff */
[----:B------:R-:W-:-:S04]  /*6cb0*/  IMAD.MOV R7, RZ, RZ, -R8 ;  /* 0x000000ffff077224 */ /* 0x000fc800078e0a08 */
[----:B------:R-:W-:Y:S02]  /*6cc0*/  IMAD R5, R31, R8, R5 ;  /* 0x000000081f057224 */ /* 0x000fe400078e0205 */
[----:B------:R-:W-:Y:S01]  /*6cd0*/  @P0 IMAD R6, R9, R23, R4 ;  /* 0x0000001709060224 */ /* 0x000fe200078e0204 */
[----:B------:R-:W-:Y:S01]  /*6ce0*/  LOP3.LUT R9, R20, R11, RZ, 0xc0, !PT ;  /* 0x0000000b14097212 */ /* 0x000fe200078ec0ff */
[----:B--2---:R-:W-:Y:S02]  /*6cf0*/  IMAD R4, R7, R27, R24 ;  /* 0x0000001b07047224 */ /* 0x004fe400078e0218 */
[----:B---3--:R-:W-:Y:S02]  /*6d00*/  IMAD R6, R5, R30, R6 ;  /* 0x0000001e05067224 */ /* 0x008fe400078e0206 */
[----:B------:R-:W-:Y:S02]  /*6d10*/  IMAD R5, R4, R25, R9 ;  /* 0x0000001904057224 */ /* 0x000fe400078e0209 */
[----:B------:R-:W-:-:S02]  /*6d20*/  IMAD.MOV.U32 R8, RZ, RZ, 0x1 ;  /* 0x00000001ff087424 */ /* 0x000fc400078e00ff */
[----:B------:R-:W-:Y:S01]  /*6d30*/  IMAD.MOV.U32 R7, RZ, RZ, R21 ;  /* 0x000000ffff077224 */ /* 0x000fe200078e0015 */
[----:B------:R-:W-:Y:S02]  /*6d40*/  SEL R19, R5, R6, !P0 ;  /* 0x0000000605137207 */ /* 0x000fe40004000000 */
[----:B------:R-:W-:-:S07]  /*6d50*/  SEL R12, R6, R5, !P0 ;  /* 0x00000005060c7207 */ /* 0x000fce0004000000 */
.L_x_163:
[----:B------:R-:W-:-:S08]  /*6d60*/  NOP ;  /* 0x0000000000007918 */ /* 0x000fd00000000000 */
[----:B------:R-:W0:-:S00]  /*6d70*/  USETMAXREG.DEALLOC.CTAPOOL 0x28 ;  /* 0x00000028000079c8 */ /* 0x000e0000080e0500 */
[----:B0-----:R-:W-:-:S13]  /*6d80*/  ISETP.NE.AND P0, PT, R3, RZ, PT ;  /* 0x000000ff0300720c */ /* 0x001fda0003f05270 */
[----:B------:R-:W-:Y:S05]  /*6d90*/  @P0 EXIT ;  /* 0x000000000000094d */ /* 0x000fea0003800000 */
[----:B------:R-:W-:Y:S01]  /*6da0*/  LOP3.LUT P0, RZ, R8, 0xff, RZ, 0xc0, !PT ;  /* 0x000000ff08ff7812 */ /* 0x000fe2000780c0ff */
[----:B------:R-:W-:Y:S02]  /*6db0*/  IMAD.MOV.U32 R3, RZ, RZ, 0x1 ;  /* 0x00000001ff037424 */ /* 0x000fe400078e00ff */
[----:B------:R-:W-:-:S10]  /*6dc0*/  IMAD.MOV.U32 R13, RZ, RZ, RZ ;  /* 0x000000ffff0d7224 */ /* 0x000fd400078e00ff */
[----:B------:R-:W-:Y:S05]  /*6dd0*/  @!P0 BRA `(.L_x_166) ;  /* 0x0000000c00648947 */ /* 0x000fea0003800000 */
[----:B------:R-:W0:Y:S01]  /*6de0*/  LDC R3, c[0x0][0x28c] ;  /* 0x0000a300ff037b82 */ /* 0x000e220000000800 */
[----:B------:R-:W-:Y:S01]  /*6df0*/  UMOV UR10, 0x1 ;  /* 0x00000001000a7882 */ /* 0x000fe20000000000 */
[----:B------:R-:W-:Y:S01]  /*6e00*/  ULDC UR5, c[0x0][0x658] ;  /* 0x0001960000057ab9 */ /* 0x000fe20000000800 */
[----:B------:R-:W-:Y:S01]  /*6e10*/  UMOV UR7, 0xffffffff ;  /* 0xffffffff00077882 */ /* 0x000fe20000000000 */
[----:B------:R-:W-:Y:S01]  /*6e20*/  BSSY B0, `(.L_x_166) ;  /* 0x00000d4000007945 */ /* 0x000fe20003800000 */
[----:B------:R-:W-:Y:S01]  /*6e30*/  USHF.L.U32 UR7, UR7, UR5, URZ ;  /* 0x0000000507077299 */ /* 0x000fe2000800063f */
[----:B------:R-:W-:Y:S01]  /*6e40*/  IMAD.MOV.U32 R11, RZ, RZ, 0x1 ;  /* 0x00000001ff0b7424 */ /* 0x000fe200078e00ff */
[----:B------:R-:W-:Y:S01]  /*6e50*/  LOP3.LUT R10, R18, 0x2, RZ, 0xfc, !PT ;  /* 0x00000002120a7812 */ /* 0x000fe200078efcff */
[----:B------:R-:W1:Y:S01]  /*6e60*/  S2UR UR9, SR_CgaCtaId ;  /* 0x00000000000979c3 */ /* 0x000e620000008800 */
[----:B------:R-:W-:Y:S01]  /*6e70*/  IMAD.MOV.U32 R13, RZ, RZ, RZ ;  /* 0x000000ffff0d7224 */ /* 0x000fe200078e00ff */
[----:B------:R-:W-:Y:S01]  /*6e80*/  ULDC UR4, c[0x0][0x600] ;  /* 0x0001800000047ab9 */ /* 0x000fe20000000800 */
[----:B------:R-:W-:Y:S01]  /*6e90*/  UMOV UR14, 0x5 ;  /* 0x00000005000e7882 */ /* 0x000fe20000000000 */
[----:B------:R-:W-:-:S02]  /*6ea0*/  UIADD3 UR4, UR4, -0x1, URZ ;  /* 0xffffffff04047890 */ /* 0x000fc4000fffe03f */
[----:B------:R-:W-:Y:S02]  /*6eb0*/  USHF.L.U32 UR5, UR10, UR5, URZ ;  /* 0x000000050a057299 */ /* 0x000fe4000800063f */
[----:B------:R-:W-:Y:S01]  /*6ec0*/  ULOP3.LUT UR7, URZ, UR7, URZ, 0x33, !UPT ;  /* 0x000000073f077292 */ /* 0x000fe2000f8e333f */
[----:B------:R-:W-:Y:S01]  /*6ed0*/  ULDC.64 UR24, c[0x0][0x198] ;  /* 0x0000660000187ab9 */ /* 0x000fe20000000a00 */
[----:B0-----:R-:W-:-:S05]  /*6ee0*/  VIADD R3, R3, 0x3f ;  /* 0x0000003f03037836 */ /* 0x001fca0000000000 */
[----:B------:R-:W-:Y:S01]  /*6ef0*/  SHF.R.S32.HI R4, RZ, 0x1f, R3 ;  /* 0x0000001fff047819 */ /* 0x000fe20000011403 */
[----:B-1----:R-:W-:-:S03]  /*6f00*/  ULOP3.LUT UR8, UR9, 0x1, URZ, 0xc0, !UPT ;  /* 0x0000000109087892 */ /* 0x002fc6000f8ec03f */
[----:B------:R-:W-:Y:S01]  /*6f10*/  LEA.HI R4, R4, R3, RZ, 0x6 ;  /* 0x0000000304047211 */ /* 0x000fe200078f30ff */
[----:B------:R-:W-:Y:S01]  /*6f20*/  USHF.R.U32.HI UR26, URZ, 0x1, UR9 ;  /* 0x000000013f1a7899 */ /* 0x000fe20008011609 */
[----:B------:R-:W-:Y:S01]  /*6f30*/  IMAD.MOV.U32 R3, RZ, RZ, 0x1 ;  /* 0x00000001ff037424 */ /* 0x000fe200078e00ff */
[----:B------:R-:W-:Y:S01]  /*6f40*/  USHF.L.U32 UR6, UR9, 0x6, URZ ;  /* 0x0000000609067899 */ /* 0x000fe2000800063f */
[----:B------:R-:W-:Y:S01]  /*6f50*/  SHF.R.S32.HI R8, RZ, 0x6, R4 ;  /* 0x00000006ff087819 */ /* 0x000fe20000011404 */
[----:B------:R-:W-:Y:S02]  /*6f60*/  USHF.L.U32 UR27, UR9, 0xc, URZ ;  /* 0x0000000c091b7899 */ /* 0x000fe4000800063f */
[----:B------:R-:W-:Y:S02]  /*6f70*/  ULOP3.LUT UR9, UR9, 0xfffffffe, URZ, 0xc0, !UPT ;  /* 0xfffffffe09097892 */ /* 0x000fe4000f8ec03f */
[----:B------:R-:W-:Y:S01]  /*6f80*/  UISETP.GT.U32.AND UP0, UPT, UR8, 0xffff, UPT ;  /* 0x0000ffff0800788c */ /* 0x000fe2000bf04070 */
[----:B------:R-:W-:Y:S01]  /*6f90*/  VIADD R9, R8, 0x1 ;  /* 0x0000000108097836 */ /* 0x000fe20000000000 */
[----:B------:R-:W-:-:S02]  /*6fa0*/  USHF.L.U32 UR13, UR10, UR9, URZ ;  /* 0x000000090a0d7299 */ /* 0x000fc4000800063f */
[----:B------:R-:W-:Y:S02]  /*6fb0*/  ULOP3.LUT UR9, UR9, 0x1, URZ, 0xfc, !UPT ;  /* 0x0000000109097892 */ /* 0x000fe4000f8efc3f */
[----:B------:R-:W-:Y:S02]  /*6fc0*/  USEL UR8, UR8, 0xffff, !UP0 ;  /* 0x0000ffff08087887 */ /* 0x000fe4000c000000 */
[----:B------:R-:W-:Y:S02]  /*6fd0*/  USHF.L.U32 UR9, UR10, UR9, URZ ;  /* 0x000000090a097299 */ /* 0x000fe4000800063f */
[----:B------:R-:W-:Y:S02]  /*6fe0*/  ULOP3.LUT UR8, UR8, 0xffff, URZ, 0xc0, !UPT ;  /* 0x0000ffff08087892 */ /* 0x000fe4000f8ec03f */
[----:B------:R-:W-:Y:S02]  /*6ff0*/  ULOP3.LUT UR6, UR6, 0x40, URZ, 0xc0, !UPT ;  /* 0x0000004006067892 */ /* 0x000fe4000f8ec03f */
[----:B------:R-:W-:-:S02]  /*7000*/  ULOP3.LUT UR13, UR13, UR9, URZ, 0xfc, !UPT ;  /* 0x000000090d0d7292 */ /* 0x000fc4000f8efc3f */
[----:B------:R-:W-:-:S12]  /*7010*/  USHF.L.U32 UR14, UR14, UR8, URZ ;  /* 0x000000080e0e7299 */ /* 0x000fd8000800063f */
.L_x_177:
[----:B------:R-:W-:-:S03]  /*7020*/  UMOV UR8, 0xffffffff ;  /* 0xffffffff00087882 */ /* 0x000fc60000000000 */
[----:B------:R-:W-:Y:S05]  /*7030*/  BRA.DIV UR8, `(.L_x_167) ;  /* 0x0000000e08907947 */ /* 0x000fea000b800000 */
[----:B------:R-:W-:-:S13]  /*7040*/  ELECT P6, URZ, PT ;  /* 0x00000000003f782f */ /* 0x000fda00038c0000 */
.L_x_187:
[----:B------:R-:W0:Y:S01]  /*7050*/  LDC R4, c[0x0][0x28c] ;  /* 0x0000a300ff047b82 */ /* 0x000e220000000800 */
[----:B------:R-:W-:Y:S01]  /*7060*/  BSSY B1, `(.L_x_168) ;  /* 0x000003d000017945 */ /* 0x000fe20003800000 */
[----:B0-----:R-:W-:-:S13]  /*7070*/  ISETP.LT.OR P6, PT, R4, 0x1, !P6 ;  /* 0x000000010400780c */ /* 0x001fda00077c1670 */
[----:B------:R-:W-:Y:S05]  /*7080*/  @P6 BRA `(.L_x_169) ;  /* 0x0000000000e86947 */ /* 0x000fea0003800000 */
[----:B------:R-:W-:Y:S01]  /*7090*/  LEA R12, R12, UR26, 0x1 ;  /* 0x0000001a0c0c7c11 */ /* 0x000fe2000f8e08ff */
[----:B------:R-:W-:Y:S01]  /*70a0*/  IMAD.MOV.U32 R20, RZ, RZ, RZ ;  /* 0x000000ffff147224 */ /* 0x000fe200078e00ff */
[----:B------:R-:W-:Y:S01]  /*70b0*/  LEA R19, R19, UR6, 0x7 ;  /* 0x0000000613137c11 */ /* 0x000fe2000f8e38ff */
[----:B------:R-:W-:Y:S02]  /*70c0*/  IMAD.MOV.U32 R4, RZ, RZ, R9 ;  /* 0x000000ffff047224 */ /* 0x000fe400078e0009 */
[----:B------:R-:W-:Y:S02]  /*70d0*/  IMAD.MOV.U32 R5, RZ, RZ, R3 ;  /* 0x000000ffff057224 */ /* 0x000fe400078e0003 */
[----:B------:R-:W-:Y:S02]  /*70e0*/  IMAD.MOV.U32 R6, RZ, RZ, R13 ;  /* 0x000000ffff067224 */ /* 0x000fe400078e000d */
[----:B------:R-:W-:-:S07]  /*70f0*/  IMAD.SHL.U32 R15, R12, 0x40, RZ ;  /* 0x000000400c0f7824 */ /* 0x000fce00078e00ff */
.L_x_172:
[----:B------:R-:W0:Y:S01]  /*7100*/  S2R R21, SR_CgaCtaId ;  /* 0x0000000000157919 */ /* 0x000e220000008800 */
[----:B------:R-:W-:Y:S02]  /*7110*/  MOV R12, 0x400 ;  /* 0x00000400000c7802 */ /* 0x000fe40000000f00 */
[----:B------:R-:W-:-:S13]  /*7120*/  ISETP.NE.AND P1, PT, R0, RZ, PT ;  /* 0x000000ff0000720c */ /* 0x000fda0003f25270 */
[----:B------:R-:W1:Y:S01]  /*7130*/  @!P1 LDC R14, c[0x0][0x500] ;  /* 0x00014000ff0e9b82 */ /* 0x000e620000000800 */
[----:B0-----:R-:W-:Y:S02]  /*7140*/  LEA R23, R21, R12, 0x18 ;  /* 0x0000000c15177211 */ /* 0x001fe400078ec0ff */
[----:B------:R-:W-:-:S03]  /*7150*/  SHF.L.U32 R12, R5, 0x1f, RZ ;  /* 0x0000001f050c7819 */ /* 0x000fc600000006ff */
[----:B------:R-:W-:-:S04]  /*7160*/  IMAD R21, R6, 0x8, R23 ;  /* 0x0000000806157824 */ /* 0x000fc800078e0217 */
[----:B------:R-:W0:Y:S02]  /*7170*/  SYNCS.PHASECHK.TRANS64.TRYWAIT P0, [R21+URZ+0x18], R12 ;  /* 0x0000180c150075a7 */ /* 0x000e24000800017f */
[----:B01----:R-:W-:Y:S05]  /*7180*/  @!P0 BRA `(.L_x_170) ;  /* 0x0000000c005c8947 */ /* 0x003fea0003800000 */
.L_x_188:
[----:B0-----:R-:W-:Y:S01]  /*7190*/  PRMT R12, R10, 0x9910, RZ ;  /* 0x000099100a0c7816 */ /* 0x001fe200000000ff */
[----:B------:R0:W-:Y:S03]  /*71a0*/  @!P1 SYNCS.ARRIVE.TRANS64 RZ, [R21+URZ], R14 ;  /* 0x0000000e15ff99a7 */ /* 0x0001e6000800003f */
[----:B------:R-:W-:-:S13]  /*71b0*/  ISETP.NE.AND P0, PT, R12, 0x2, PT ;  /* 0x000000020c00780c */ /* 0x000fda0003f05270 */
[----:B0-----:R-:W-:Y:S05]  /*71c0*/  @P0 BRA `(.L_x_171) ;  /* 0x0000000000040947 */ /* 0x001fea0003800000 */
[----:B------:R-:W-:Y:S01]  /*71d0*/  BPT.TRAP 0x1 ;  /* 0x000000040000795c */ /* 0x000fe20000300000 */
.L_x_171:
[----:B------:R-:W-:Y:S01]  /*71e0*/  R2UR UR8, R6 ;  /* 0x00000000060872ca */ /* 0x000fe200000e0000 */
[----:B------:R-:W-:Y:S01]  /*71f0*/  VIADD R4, R4, 0xffffffff ;  /* 0xffffffff04047836 */ /* 0x000fe20000000000 */
[----:B------:R-:W-:Y:S01]  /*7200*/  R2UR UR15, R23 ;  /* 0x00000000170f72ca */ /* 0x000fe200000e0000 */
[----:B------:R-:W-:Y:S01]  /*7210*/  UIADD3 UR16, UP0, UR24, 0xf0, URZ ;  /* 0x000000f018107890 */ /* 0x000fe2000ff1e03f */
[----:B------:R-:W-:Y:S01]  /*7220*/  R2UR UR22, R15 ;  /* 0x000000000f1672ca */ /* 0x000fe200000e0000 */
[----:B------:R-:W-:Y:S01]  /*7230*/  UIADD3 UR30, UP1, UR24, 0x1f0, URZ ;  /* 0x000001f0181e7890 */ /* 0x000fe2000ff3e03f */
[----:B------:R-:W-:Y:S01]  /*7240*/  R2UR UR9, R21 ;  /* 0x00000000150972ca */ /* 0x000fe200000e0000 */
[----:B------:R-:W-:Y:S01]  /*7250*/  UIADD3.X UR17, URZ, UR25, URZ, UP0, !UPT ;  /* 0x000000193f117290 */ /* 0x000fe200087fe43f */
[----:B------:R-:W-:Y:S01]  /*7260*/  R2UR UR10, R20 ;  /* 0x00000000140a72ca */ /* 0x000fe200000e0000 */
[----:B------:R-:W-:Y:S01]  /*7270*/  VIADD R6, R6, 0x1 ;  /* 0x0000000106067836 */ /* 0x000fe20000000000 */
[----:B------:R-:W-:Y:S01]  /*7280*/  R2UR UR12, R7 ;  /* 0x00000000070c72ca */ /* 0x000fe200000e0000 */
[----:B------:R-:W-:Y:S01]  /*7290*/  UPRMT UR28, URZ, 0x5410, UR13 ;  /* 0x000054103f1c7896 */ /* 0x000fe2000800000d */
[----:B------:R-:W-:Y:S01]  /*72a0*/  R2UR UR23, R19 ;  /* 0x00000000131772ca */ /* 0x000fe200000e0000 */
[----:B------:R-:W-:Y:S01]  /*72b0*/  USHF.L.U32 UR8, UR8, 0xd, URZ ;  /* 0x0000000d08087899 */ /* 0x000fe2000800063f */
[----:B------:R-:W-:Y:S01]  /*72c0*/  ISETP.GT.AND P1, PT, R4, 0x1, PT ;  /* 0x000000010400780c */ /* 0x000fe20003f24270 */
[----:B------:R-:W-:Y:S01]  /*72d0*/  UIADD3.X UR31, URZ, UR25, URZ, UP1, !UPT ;  /* 0x000000193f1f7290 */ /* 0x000fe20008ffe43f */
[----:B------:R-:W-:Y:S01]  /*72e0*/  ISETP.NE.AND P0, PT, R6, 0x3, PT ;  /* 0x000000030600780c */ /* 0x000fe20003f05270 */
[----:B------:R-:W-:Y:S01]  /*72f0*/  ULEA UR11, UR26, UR8, 0xc ;  /* 0x000000081a0b7291 */ /* 0x000fe2000f8e603f */
[----:B------:R-:W-:Y:S01]  /*7300*/  VIADD R20, R20, 0x40 ;  /* 0x0000004014147836 */ /* 0x000fe20000000000 */
[----:B------:R-:W-:Y:S01]  /*7310*/  ULOP3.LUT UR8, UR8, 0x1000, UR27, 0xf8, !UPT ;  /* 0x0000100008087892 */ /* 0x000fe2000f8ef81b */
[----:B------:R-:W-:Y:S01]  /*7320*/  SEL R12, RZ, 0x1, P0 ;  /* 0x00000001ff0c7807 */ /* 0x000fe20000000000 */
[----:B------:R-:W-:Y:S01]  /*7330*/  ULEA UR11, UR11, UR15, 0x1 ;  /* 0x0000000f0b0b7291 */ /* 0x000fe2000f8e083f */
[----:B------:R-:W-:Y:S01]  /*7340*/  SEL R6, R6, RZ, P0 ;  /* 0x000000ff06067207 */ /* 0x000fe20000000000 */
[----:B------:R-:W-:Y:S01]  /*7350*/  ULEA UR8, UR8, UR15, 0x1 ;  /* 0x0000000f08087291 */ /* 0x000fe2000f8e083f */
[----:B------:R-:W-:Y:S01]  /*7360*/  LOP3.LUT R5, R5, R12, RZ, 0x3c, !PT ;  /* 0x0000000c05057212 */ /* 0x000fe200078e3cff */
[----:B------:R-:W-:-:S02]  /*7370*/  UIADD3 UR20, UR11, 0x100, URZ ;  /* 0x000001000b147890 */ /* 0x000fc4000fffe03f */
[----:B------:R-:W-:Y:S02]  /*7380*/  UPRMT UR15, URZ, 0x5410, UR14 ;  /* 0x000054103f0f7896 */ /* 0x000fe4000800000e */
[----:B------:R-:W-:Y:S01]  /*7390*/  UIADD3 UR21, UR8, 0xc100, URZ ;  /* 0x0000c10008157890 */ /* 0x000fe2000fffe03f */
[----:B------:R-:W-:Y:S01]  /*73a0*/  UMOV UR18, 0x0 ;  /* 0x0000000000127882 */ /* 0x000fe20000000000 */
[----:B------:R-:W-:Y:S01]  /*73b0*/  UMOV UR19, 0x10000000 ;  /* 0x1000000000137882 */ /* 0x000fe20000000000 */
[----:B------:R-:W-:Y:S01]  /*73c0*/  UMOV UR11, UR22 ;  /* 0x00000016000b7c82 */ /* 0x000fe20008000000 */
[----:B------:R-:W-:-:S03]  /*73d0*/  UMOV UR8, UR20 ;  /* 0x0000001400087c82 */ /* 0x000fc60008000000 */
[----:B------:R0:W-:Y:S02]  /*73e0*/  UTMALDG.3D.MULTICAST [UR8], [UR16], UR15, desc[UR18] ;  /* 0x00001208100073b4 */ /* 0x0001e4000801180f */
[----:B0-----:R-:W-:Y:S01]  /*73f0*/  UMOV UR8, UR21 ;  /* 0x0000001500087c82 */ /* 0x001fe20008000000 */
[----:B------:R-:W-:Y:S02]  /*7400*/  UMOV UR11, UR23 ;  /* 0x00000017000b7c82 */ /* 0x000fe40008000000 */
[----:B------:R0:W-:Y:S02]  /*7410*/  UTMALDG.3D.MULTICAST [UR8], [UR30], UR28, desc[UR18] ;  /* 0x000012081e0073b4 */ /* 0x0001e4000801181c */
[----:B0-----:R-:W-:Y:S05]  /*7420*/  @P1 BRA `(.L_x_172) ;  /* 0xfffffffc00341947 */ /* 0x001fea000383ffff */
.L_x_169:
[----:B------:R-:W-:Y:S05]  /*7430*/  BSYNC B1 ;  /* 0x0000000000017941 */ /* 0x000fea0003800000 */
.L_x_168:
[----:B------:R-:W-:Y:S01]  /*7440*/  LOP3.LUT P1, RZ, R11, 0xff, RZ, 0xc0, !PT ;  /* 0x000000ff0bff7812 */ /* 0x000fe2000782c0ff */
[C---:B------:R-:W-:Y:S01]  /*7450*/  IMAD.IADD R13, R8.reuse, 0x1, R13 ;  /* 0x00000001080d7824 */ /* 0x040fe200078e020d */
[----:B------:R-:W-:Y:S01]  /*7460*/  ULDC.64 UR8, c[0x0][0x650] ;  /* 0x0001940000087ab9 */ /* 0x000fe20000000a00 */
[C---:B------:R-:W-:Y:S01]  /*7470*/  ISETP.GE.U32.AND P2, PT, R8.reuse, 0x3, PT ;  /* 0x000000030800780c */ /* 0x040fe20003f46070 */
[----:B------:R-:W-:Y:S01]  /*7480*/  BSSY B1, `(.L_x_173) ;  /* 0x000006b000017945 */ /* 0x000fe20003800000 */
[----:B------:R-:W-:Y:S01]  /*7490*/  IMAD.MOV.U32 R12, RZ, RZ, -0x1 ;  /* 0xffffffffff0c7424 */ /* 0x000fe200078e00ff */
[----:B------:R-:W-:Y:S01]  /*74a0*/  ISETP.GT.U32.AND P0, PT, R13, 0x2, PT ;  /* 0x000000020d00780c */ /* 0x000fe20003f04070 */
[----:B------:R-:W-:Y:S01]  /*74b0*/  IMAD.MOV.U32 R19, RZ, RZ, -0x1 ;  /* 0xffffffffff137424 */ /* 0x000fe200078e00ff */
[----:B------:R-:W-:Y:S01]  /*74c0*/  PRMT R11, RZ, 0x7610, R11 ;  /* 0x00007610ff0b7816 */ /* 0x000fe2000000000b */
[----:B------:R-:W-:Y:S01]  /*74d0*/  IMAD.MOV.U32 R7, RZ, RZ, -0x1 ;  /* 0xffffffffff077424 */ /* 0x000fe200078e00ff */
[----:B------:R-:W-:-:S03]  /*74e0*/  ISETP.LT.U32.AND P0, PT, R8, 0x3, P0 ;  /* 0x000000030800780c */ /* 0x000fc60000701070 */
[----:B------:R-:W0:Y:S01]  /*74f0*/  @P1 S2R R5, SR_CgaCtaId ;  /* 0x0000000000051919 */ /* 0x000e220000008800 */
[----:B------:R-:W-:-:S04]  /*7500*/  @P1 MOV R4, 0x400 ;  /* 0x0000040000041802 */ /* 0x000fc80000000f00 */
[----:B0-----:R-:W-:Y:S01]  /*7510*/  @P1 LEA R6, R5, R4, 0x18 ;  /* 0x0000000405061211 */ /* 0x001fe200078ec0ff */
[----:B------:R-:W-:Y:S01]  /*7520*/  IMAD.WIDE.U32 R4, R13, -0x55555555, RZ ;  /* 0xaaaaaaab0d047825 */ /* 0x000fe200078e00ff */
[----:B------:R-:W-:Y:S02]  /*7530*/  SEL R4, RZ, 0x1, !P0 ;  /* 0x00000001ff047807 */ /* 0x000fe40004000000 */
[----:B------:R0:W-:Y:S01]  /*7540*/  @P1 SYNCS.ARRIVE.TRANS64.A1T0 RZ, [R6+URZ+0x48], RZ ;  /* 0x000048ff06ff19a7 */ /* 0x0001e2000810003f */
[----:B------:R-:W-:Y:S02]  /*7550*/  IADD3 R16, P1, R16, UR36, RZ ;  /* 0x0000002410107c10 */ /* 0x000fe4000ff3e0ff */
[----:B------:R-:W-:Y:S02]  /*7560*/  LOP3.LUT R3, R3, R4, RZ, 0x3c, !PT ;  /* 0x0000000403037212 */ /* 0x000fe400078e3cff */
[----:B------:R-:W-:Y:S02]  /*7570*/  IADD3.X R17, R17, UR42, RZ, P1, !PT ;  /* 0x0000002a11117c10 */ /* 0x000fe40008ffe4ff */
[----:B------:R-:W-:-:S02]  /*7580*/  ISETP.GE.U32.AND P0, PT, R16, UR8, PT ;  /* 0x0000000810007c0c */ /* 0x000fc4000bf06070 */
[----:B0-----:R-:W-:Y:S02]  /*7590*/  SHF.R.U32.HI R6, RZ, 0x1, R5 ;  /* 0x00000001ff067819 */ /* 0x001fe40000011605 */
[----:B------:R-:W-:Y:S02]  /*75a0*/  ISETP.GE.U32.AND.EX P0, PT, R17, UR9, PT, P0 ;  /* 0x0000000911007c0c */ /* 0x000fe4000bf06100 */
[----:B------:R-:W-:Y:S01]  /*75b0*/  @P2 LOP3.LUT R3, R3, 0x1, R6, 0x78, !PT ;  /* 0x0000000103032812 */ /* 0x000fe200078e7806 */
[----:B------:R-:W-:Y:S01]  /*75c0*/  IMAD R13, R6, -0x3, R13 ;  /* 0xfffffffd060d7824 */ /* 0x000fe200078e020d */
[----:B------:R-:W-:-:S09]  /*75d0*/  PRMT R4, RZ, 0x7610, R4 ;  /* 0x00007610ff047816 */ /* 0x000fd20000000004 */
[----:B------:R-:W-:Y:S05]  /*75e0*/  @P0 BRA `(.L_x_174) ;  /* 0x0000000400500947 */ /* 0x000fea0003800000 */
[----:B------:R-:W0:Y:S01]  /*75f0*/  S2R R15, SR_CTAID.X ;  /* 0x00000000000f7919 */ /* 0x000e220000002500 */
[----:B------:R-:W-:Y:S01]  /*7600*/  ULDC.64 UR8, c[0x0][0x628] ;  /* 0x00018a0000087ab9 */ /* 0x000fe20000000a00 */
[----:B------:R-:W1:Y:S01]  /*7610*/  LDC R20, c[0x0][0x144] ;  /* 0x00005100ff147b82 */ /* 0x000e620000000800 */
[----:B------:R-:W-:Y:S01]  /*7620*/  ISETP.NE.U32.AND P0, PT, RZ, UR8, PT ;  /* 0x00000008ff007c0c */ /* 0x000fe2000bf05070 */
[----:B------:R-:W2:Y:S01]  /*7630*/  S2R R12, SR_CTAID.Y ;  /* 0x00000000000c7919 */ /* 0x000ea20000002600 */
[----:B------:R-:W-:Y:S01]  /*7640*/  ULDC UR10, c[0x0][0x150] ;  /* 0x00005400000a7ab9 */ /* 0x000fe20000000800 */
[----:B------:R-:W-:Y:S01]  /*7650*/  ULDC UR11, c[0x0][0x630] ;  /* 0x00018c00000b7ab9 */ /* 0x000fe20000000800 */
[----:B------:R-:W-:Y:S01]  /*7660*/  ISETP.NE.AND.EX P0, PT, RZ, UR9, PT, P0 ;  /* 0x00000009ff007c0c */ /* 0x000fe2000bf05300 */
[----:B------:R-:W-:Y:S01]  /*7670*/  IMAD.MOV.U32 R4, RZ, RZ, R16 ;  /* 0x000000ffff047224 */ /* 0x000fe200078e0010 */
[----:B0-----:R-:W-:-:S05]  /*7680*/  I2FP.F32.U32 R5, R15 ;  /* 0x0000000f00057245 */ /* 0x001fca0000201000 */
[----:B------:R-:W-:Y:S01]  /*7690*/  FMUL R21, R5, UR10 ;  /* 0x0000000a05157c20 */ /* 0x000fe20008400000 */
[----:B------:R-:W-:-:S05]  /*76a0*/  IMAD.MOV.U32 R5, RZ, RZ, R17 ;  /* 0x000000ffff057224 */ /* 0x000fca00078e0011 */
[----:B--2---:R-:W-:Y:S05]  /*76b0*/  @!P0 BRA `(.L_x_175) ;  /* 0x0000000000288947 */ /* 0x004fea0003800000 */
[----:B------:R-:W-:Y:S02]  /*76c0*/  ULDC UR10, c[0x0][0x634] ;  /* 0x00018d00000a7ab9 */ /* 0x000fe40000000800 */
[----:B------:R-:W-:-:S05]  /*76d0*/  IADD3 R5, P0, R16, UR10, RZ ;  /* 0x0000000a10057c10 */ /* 0x000fca000ff1e0ff */
[----:B------:R-:W-:-:S04]  /*76e0*/  IMAD.X R19, RZ, RZ, R17, P0 ;  /* 0x000000ffff137224 */ /* 0x000fc800000e0611 */
[----:B------:R-:W-:-:S04]  /*76f0*/  IMAD.WIDE.U32 R6, R19, UR8, RZ ;  /* 0x0000000813067c25 */ /* 0x000fc8000f8e00ff */
[----:B------:R-:W-:-:S04]  /*7700*/  IMAD.WIDE.U32 R6, P0, R5, UR9, R6 ;  /* 0x0000000905067c25 */ /* 0x000fc8000f800006 */
[----:B------:R-:W-:-:S04]  /*7710*/  IMAD.WIDE.U32 R4, R5, UR8, RZ ;  /* 0x0000000805047c25 */ /* 0x000fc8000f8e00ff */
[----:B------:R-:W-:Y:S01]  /*7720*/  IMAD.MOV.U32 R4, RZ, RZ, R7 ;  /* 0x000000ffff047224 */ /* 0x000fe200078e0007 */
[----:B------:R-:W-:Y:S01]  /*7730*/  IADD3 RZ, P1, R5, R6, RZ ;  /* 0x0000000605ff7210 */ /* 0x000fe20007f3e0ff */
[----:B------:R-:W-:-:S04]  /*7740*/  IMAD.X R5, RZ, RZ, RZ, P0 ;  /* 0x000000ffff057224 */ /* 0x000fc800000e06ff */
[----:B------:R-:W-:-:S08]  /*7750*/  IMAD.WIDE.U32.X R4, R19, UR9, R4, P1 ;  /* 0x0000000913047c25 */ /* 0x000fd000088e0404 */
.L_x_175:
[--C-:B------:R-:W-:Y:S01]  /*7760*/  SHF.R.U64 R14, R4, UR11, R5.reuse ;  /* 0x0000000b040e7c19 */ /* 0x100fe20008001205 */
[----:B------:R-:W0:Y:S01]  /*7770*/  F2I.U32.TRUNC.NTZ R21, R21 ;  /* 0x0000001500157305 */ /* 0x000e22000020f000 */
[----:B------:R-:W-:Y:S01]  /*7780*/  SHF.R.U32.HI R4, RZ, UR11, R5 ;  /* 0x0000000bff047c19 */ /* 0x000fe20008011605 */
[----:B------:R-:W-:Y:S01]  /*7790*/  ULDC.64 UR8, c[0x0][0x620] ;  /* 0x0001880000087ab9 */ /* 0x000fe20000000a00 */
[----:B------:R-:W-:Y:S01]  /*77a0*/  IADD3 R7, P0, RZ, -R14, RZ ;  /* 0x8000000eff077210 */ /* 0x000fe20007f1e0ff */
[----:B------:R-:W-:-:S04]  /*77b0*/  ULDC.64 UR10, c[0x0][0x640] ;  /* 0x00019000000a7ab9 */ /* 0x000fc80000000a00 */
[----:B------:R-:W-:Y:S01]  /*77c0*/  IMAD.X R4, RZ, RZ, ~R4, P0 ;  /* 0x000000ffff047224 */ /* 0x000fe200000e0e04 */
[----:B------:R-:W-:-:S03]  /*77d0*/  ISETP.NE.U32.AND P0, PT, RZ, UR10, PT ;  /* 0x0000000aff007c0c */ /* 0x000fc6000bf05070 */
[----:B------:R-:W-:Y:S01]  /*77e0*/  IMAD R6, R4, UR8, RZ ;  /* 0x0000000804067c24 */ /* 0x000fe2000f8e02ff */
[----:B------:R-:W-:Y:S01]  /*77f0*/  ISETP.NE.AND.EX P0, PT, RZ, UR11, PT, P0 ;  /* 0x0000000bff007c0c */ /* 0x000fe2000bf05300 */
[----:B------:R-:W-:Y:S01]  /*7800*/  IMAD.WIDE.U32 R4, R7, UR8, R16 ;  /* 0x0000000807047c25 */ /* 0x000fe2000f8e0010 */
[----:B------:R-:W-:-:S03]  /*7810*/  ULDC UR8, c[0x0][0x618] ;  /* 0x0001860000087ab9 */ /* 0x000fc60000000800 */
[----:B------:R-:W-:Y:S01]  /*7820*/  IMAD R7, R7, UR9, R6 ;  /* 0x0000000907077c24 */ /* 0x000fe2000f8e0206 */
[----:B------:R-:W-:Y:S01]  /*7830*/  ULDC UR9, c[0x0][0x154] ;  /* 0x0000550000097ab9 */ /* 0x000fe20000000800 */
[----:B0-----:R-:W-:Y:S02]  /*7840*/  IMAD.MOV R6, RZ, RZ, -R21 ;  /* 0x000000ffff067224 */ /* 0x001fe400078e0a15 */
[----:B------:R-:W0:Y:S01]  /*7850*/  LDC R21, c[0x0][0x148] ;  /* 0x00005200ff157b82 */ /* 0x000e220000000800 */
[----:B------:R-:W-:Y:S02]  /*7860*/  IMAD.IADD R5, R5, 0x1, R7 ;  /* 0x0000000105057824 */ /* 0x000fe400078e0207 */
[----:B-1----:R-:W-:Y:S01]  /*7870*/  IMAD R15, R20, R6, R15 ;  /* 0x00000006140f7224 */ /* 0x002fe200078e020f */
[----:B------:R-:W-:Y:S02]  /*7880*/  I2FP.F32.U32 R6, R12 ;  /* 0x0000000c00067245 */ /* 0x000fe40000201000 */
[----:B------:R-:W-:-:S02]  /*7890*/  SHF.R.U64 R19, R4, UR8, R5 ;  /* 0x0000000804137c19 */ /* 0x000fc40008001205 */
[----:B------:R-:W-:Y:S01]  /*78a0*/  SHF.R.U32.HI R4, RZ, UR8, R5 ;  /* 0x00000008ff047c19 */ /* 0x000fe20008011605 */
[----:B------:R-:W-:Y:S01]  /*78b0*/  FMUL R6, R6, UR9 ;  /* 0x0000000906067c20 */ /* 0x000fe20008400000 */
[----:B------:R-:W-:Y:S02]  /*78c0*/  ULDC UR8, c[0x0][0x608] ;  /* 0x0001820000087ab9 */ /* 0x000fe40000000800 */
[--C-:B------:R-:W-:Y:S01]  /*78d0*/  SHF.R.U64 R22, R19, UR8, R4.reuse ;  /* 0x0000000813167c19 */ /* 0x100fe20008001204 */
[----:B------:R1:W2:Y:S01]  /*78e0*/  F2I.U32.TRUNC.NTZ R24, R6 ;  /* 0x0000000600187305 */ /* 0x0002a2000020f000 */
[----:B------:R-:W-:Y:S01]  /*78f0*/  SHF.R.U32.HI R5, RZ, UR8, R4 ;  /* 0x00000008ff057c19 */ /* 0x000fe20008011604 */
[----:B------:R-:W-:-:S03]  /*7900*/  ULDC UR8, c[0x0][0x658] ;  /* 0x0001960000087ab9 */ /* 0x000fc60000000800 */
[--C-:B------:R-:W-:Y:S02]  /*7910*/  SHF.R.U64 R20, R22, UR8, R5.reuse ;  /* 0x0000000816147c19 */ /* 0x100fe40008001205 */
[----:B------:R-:W-:-:S03]  /*7920*/  SHF.R.U32.HI R23, RZ, UR8, R5 ;  /* 0x00000008ff177c19 */ /* 0x000fc60008011605 */
[----:B------:R-:W-:Y:S02]  /*7930*/  IMAD.MOV.U32 R4, RZ, RZ, R20 ;  /* 0x000000ffff047224 */ /* 0x000fe400078e0014 */
[----:B------:R-:W-:Y:S01]  /*7940*/  IMAD.MOV.U32 R5, RZ, RZ, R23 ;  /* 0x000000ffff057224 */ /* 0x000fe200078e0017 */
[----:B-1----:R-:W-:Y:S06]  /*7950*/  @!P0 BRA `(.L_x_176) ;  /* 0x0000000000288947 */ /* 0x002fec0003800000 */
        /* <DEDUP_REMOVED lines=10> */
.L_x_176:
[----:B------:R-:W-:Y:S01]  /*7a00*/  ISETP.NE.AND P0, PT, R2, 0x1, PT ;  /* 0x000000010200780c */ /* 0x000fe20003f05270 */
[----:B------:R-:W-:Y:S01]  /*7a10*/  ULDC UR8, c[0x0][0x648] ;  /* 0x0001920000087ab9 */ /* 0x000fe20000000800 */
[----:B------:R-:W-:Y:S01]  /*7a20*/  LOP3.LUT R22, R22, UR7, RZ, 0xc0, !PT ;  /* 0x0000000716167c12 */ /* 0x000fe2000f8ec0ff */
[----:B--2---:R-:W-:Y:S01]  /*7a30*/  IMAD.MOV R24, RZ, RZ, -R24 ;  /* 0x000000ffff187224 */ /* 0x004fe200078e0a18 */
[----:B------:R-:W-:Y:S01]  /*7a40*/  SHF.R.U64 R5, R4, UR8, R5 ;  /* 0x0000000804057c19 */ /* 0x000fe20008001205 */
[----:B------:R-:W-:Y:S01]  /*7a50*/  ULDC UR8, c[0x0][0x638] ;  /* 0x00018e0000087ab9 */ /* 0x000fe20000000800 */
[----:B------:R-:W-:Y:S01]  /*7a60*/  LOP3.LUT R19, R19, UR4, RZ, 0xc0, !PT ;  /* 0x0000000413137c12 */ /* 0x000fe2000f8ec0ff */
[----:B------:R-:W-:Y:S01]  /*7a70*/  ULDC UR9, c[0x0][0x610] ;  /* 0x0001840000097ab9 */ /* 0x000fe20000000800 */
[----:B------:R-:W-:Y:S02]  /*7a80*/  IMAD.MOV.U32 R4, RZ, RZ, 0x1 ;  /* 0x00000001ff047424 */ /* 0x000fe400078e00ff */
[----:B------:R-:W-:-:S02]  /*7a90*/  IMAD.MOV R7, RZ, RZ, -R5 ;  /* 0x000000ffff077224 */ /* 0x000fc400078e0a05 */
[----:B------:R-:W-:Y:S02]  /*7aa0*/  IMAD R22, R5, UR5, R22 ;  /* 0x0000000505167c24 */ /* 0x000fe4000f8e0216 */
[----:B0-----:R-:W-:Y:S02]  /*7ab0*/  @P0 IMAD R15, R21, R24, R12 ;  /* 0x00000018150f0224 */ /* 0x001fe400078e020c */
[----:B------:R-:W-:Y:S01]  /*7ac0*/  IMAD R20, R7, UR8, R20 ;  /* 0x0000000807147c24 */ /* 0x000fe2000f8e0214 */
[----:B------:R-:W-:Y:S01]  /*7ad0*/  ULDC UR8, c[0x0][0x600] ;  /* 0x0001800000087ab9 */ /* 0x000fe20000000800 */
[----:B------:R-:W-:Y:S02]  /*7ae0*/  IMAD R15, R22, UR9, R15 ;  /* 0x00000009160f7c24 */ /* 0x000fe4000f8e020f */
[----:B------:R-:W-:Y:S02]  /*7af0*/  IMAD R20, R20, UR8, R19 ;  /* 0x0000000814147c24 */ /* 0x000fe4000f8e0213 */
[----:B------:R-:W-:-:S03]  /*7b00*/  IMAD.MOV.U32 R7, RZ, RZ, R14 ;  /* 0x000000ffff077224 */ /* 0x000fc600078e000e */
[----:B------:R-:W-:Y:S02]  /*7b10*/  SEL R19, R20, R15, !P0 ;  /* 0x0000000f14137207 */ /* 0x000fe40004000000 */
[----:B------:R-:W-:-:S07]  /*7b20*/  SEL R12, R15, R20, !P0 ;  /* 0x000000140f0c7207 */ /* 0x000fce0004000000 */
.L_x_174:
[----:B------:R-:W-:Y:S05]  /*7b30*/  BSYNC B1 ;  /* 0x0000000000017941 */ /* 0x000fea0003800000 */
.L_x_173:
[----:B------:R-:W-:-:S13]  /*7b40*/  LOP3.LUT P0, RZ, R4, 0xff, RZ, 0xc0, !PT ;  /* 0x000000ff04ff7812 */ /* 0x000fda000780c0ff */
[----:B------:R-:W-:Y:S05]  /*7b50*/  @P0 BRA `(.L_x_177) ;  /* 0xfffffff400300947 */ /* 0x000fea000383ffff */
[----:B------:R-:W-:Y:S05]  /*7b60*/  BSYNC B0 ;  /* 0x0000000000007941 */ /* 0x000fea0003800000 */
.L_x_166:
[----:B------:R-:W-:-:S03]  /*7b70*/  UMOV UR8, 0xffffffff ;  /* 0xffffffff00087882 */ /* 0x000fc60000000000 */
[----:B------:R-:W-:Y:S05]  /*7b80*/  BRA.DIV UR8, `(.L_x_178) ;  /* 0x0000000208f07947 */ /* 0x000fea000b800000 */
[----:B------:R-:W-:-:S13]  /*7b90*/  ELECT P6, URZ, PT ;  /* 0x00000000003f782f */ /* 0x000fda00038c0000 */
.L_x_191:
[----:B------:R-:W-:Y:S04]  /*7ba0*/  BSSY B0, `(.L_x_179) ;  /* 0x0000022000007945 */ /* 0x000fe80003800000 */
[----:B------:R-:W-:Y:S05]  /*7bb0*/  @!P6 BRA `(.L_x_180) ;  /* 0x000000000080e947 */ /* 0x000fea0003800000 */
[----:B------:R-:W-:-:S04]  /*7bc0*/  LOP3.LUT R18, R18, 0x2, RZ, 0xfc, !PT ;  /* 0x0000000212127812 */ /* 0x000fc800078efcff */
[----:B------:R-:W-:-:S13]  /*7bd0*/  ISETP.NE.AND P0, PT, R18, 0x3, PT ;  /* 0x000000031200780c */ /* 0x000fda0003f05270 */
[----:B------:R-:W-:Y:S05]  /*7be0*/  @!P0 BRA `(.L_x_181) ;  /* 0x0000000000048947 */ /* 0x000fea0003800000 */
[----:B------:R-:W-:Y:S01]  /*7bf0*/  BPT.TRAP 0x1 ;  /* 0x000000040000795c */ /* 0x000fe20000300000 */
.L_x_181:
[----:B------:R-:W0:Y:S01]  /*7c00*/  S2R R5, SR_CgaCtaId ;  /* 0x0000000000057919 */ /* 0x000e220000008800 */
[----:B------:R-:W-:Y:S02]  /*7c10*/  MOV R0, 0x400 ;  /* 0x0000040000007802 */ /* 0x000fe40000000f00 */
[----:B------:R-:W-:Y:S02]  /*7c20*/  SHF.L.U32 R4, R3, 0x1f, RZ ;  /* 0x0000001f03047819 */ /* 0x000fe400000006ff */
[----:B0-----:R-:W-:-:S05]  /*7c30*/  LEA R0, R5, R0, 0x18 ;  /* 0x0000000005007211 */ /* 0x001fca00078ec0ff */
[----:B------:R-:W-:-:S04]  /*7c40*/  VIADD R0, R0, 0x18 ;  /* 0x0000001800007836 */ /* 0x000fc80000000000 */
[C---:B------:R-:W-:Y:S02]  /*7c50*/  IMAD R7, R13.reuse, 0x8, R0 ;  /* 0x000000080d077824 */ /* 0x040fe400078e0200 */
[----:B------:R-:W-:Y:S02]  /*7c60*/  VIADD R13, R13, 0x1 ;  /* 0x000000010d0d7836 */ /* 0x000fe40000000000 */
[----:B------:R-:W0:Y:S03]  /*7c70*/  SYNCS.PHASECHK.TRANS64.TRYWAIT P0, [R7+URZ], R4 ;  /* 0x00000004070075a7 */ /* 0x000e26000800017f */
[----:B------:R-:W-:-:S04]  /*7c80*/  ISETP.NE.AND P1, PT, R13, 0x3, PT ;  /* 0x000000030d00780c */ /* 0x000fc80003f25270 */
[----:B------:R-:W-:Y:S02]  /*7c90*/  SEL R2, RZ, 0x1, P1 ;  /* 0x00000001ff027807 */ /* 0x000fe40000800000 */
[----:B------:R-:W-:Y:S02]  /*7ca0*/  SEL R13, R13, RZ, P1 ;  /* 0x000000ff0d0d7207 */ /* 0x000fe40000800000 */
[----:B------:R-:W-:-:S03]  /*7cb0*/  LOP3.LUT R9, R3, R2, RZ, 0x3c, !PT ;  /* 0x0000000203097212 */ /* 0x000fc600078e3cff */
[----:B------:R-:W-:Y:S01]  /*7cc0*/  IMAD R6, R13, 0x8, R0 ;  /* 0x000000080d067824 */ /* 0x000fe200078e0200 */
[----:B------:R-:W-:Y:S01]  /*7cd0*/  SHF.L.U32 R5, R9, 0x1f, RZ ;  /* 0x0000001f09057819 */ /* 0x000fe200000006ff */
[----:B0-----:R-:W-:Y:S06]  /*7ce0*/  @!P0 BRA `(.L_x_182) ;  /* 0x0000000000b88947 */ /* 0x001fec0003800000 */
.L_x_192:
[----:B------:R-:W1:Y:S01]  /*7cf0*/  SYNCS.PHASECHK.TRANS64.TRYWAIT P0, [R6+URZ], R5 ;  /* 0x00000005060075a7 */ /* 0x000e62000800017f */
[----:B------:R-:W-:-:S05]  /*7d00*/  VIADD R2, R13, 0x1 ;  /* 0x000000010d027836 */ /* 0x000fca0000000000 */
[----:B------:R-:W-:-:S04]  /*7d10*/  ISETP.NE.AND P1, PT, R2, 0x3, PT ;  /* 0x000000030200780c */ /* 0x000fc80003f25270 */
[----:B0-----:R-:W-:Y:S02]  /*7d20*/  SEL R4, RZ, 0x1, P1 ;  /* 0x00000001ff047807 */ /* 0x001fe40000800000 */
[----:B------:R-:W-:Y:S02]  /*7d30*/  SEL R3, R2, RZ, P1 ;  /* 0x000000ff02037207 */ /* 0x000fe40000800000 */
[----:B------:R-:W-:Y:S01]  /*7d40*/  LOP3.LUT R4, R9, R4, RZ, 0x3c, !PT ;  /* 0x0000000409047212 */ /* 0x000fe200078e3cff */
[----:B-1----:R-:W-:Y:S06]  /*7d50*/  @!P0 BRA `(.L_x_183) ;  /* 0x0000000000b08947 */ /* 0x002fec0003800000 */
.L_x_193:
[----:B------:R-:W-:Y:S01]  /*7d60*/  IMAD R3, R3, 0x8, R0 ;  /* 0x0000000803037824 */ /* 0x000fe200078e0200 */
[----:B------:R-:W-:-:S07]  /*7d70*/  SHF.L.U32 R0, R4, 0x1f, RZ ;  /* 0x0000001f04007819 */ /* 0x000fce00000006ff */
.L_x_184:
[----:B-1----:R1:W2:Y:S02]  /*7d80*/  SYNCS.PHASECHK.TRANS64.TRYWAIT P0, [R3+URZ], R0 ;  /* 0x00000000030075a7 */ /* 0x0022a4000800017f */
[----:B--2---:R-:W-:Y:S05]  /*7d90*/  @!P0 NANOSLEEP.SYNCS 0x989680 ;  /* 0x009896800000895d */ /* 0x004fea0003900000 */
[----:B------:R-:W2:Y:S02]  /*7da0*/  @!P0 SYNCS.PHASECHK.TRANS64 P0, [R3+URZ], R0 ;  /* 0x00000000030085a7 */ /* 0x000ea4000800007f */
[----:B--2---:R-:W-:Y:S05]  /*7db0*/  @!P0 BRA `(.L_x_184) ;  /* 0xfffffffc00f08947 */ /* 0x004fea000383ffff */
.L_x_180:
[----:B------:R-:W-:Y:S05]  /*7dc0*/  BSYNC B0 ;  /* 0x0000000000007941 */ /* 0x000fea0003800000 */
.L_x_179:
[----:B------:R-:W-:Y:S05]  /*7dd0*/  EXIT ;  /* 0x000000000000794d */ /* 0x000fea0003800000 */
.L_x_21:
[----:B-1----:R1:W2:Y:S02]  /*7de0*/  SYNCS.PHASECHK.TRANS64.TRYWAIT P1, [R3+URZ], R0 ;  /* 0x00000000030075a7 */ /* 0x0022a4000802017f */
[----:B--2---:R-:W-:Y:S05]  /*7df0*/  @!P1 NANOSLEEP.SYNCS 0x989680 ;  /* 0x009896800000995d */ /* 0x004fea0003900000 */
[----:B------:R-:W2:Y:S02]  /*7e00*/  @!P1 SYNCS.PHASECHK.TRANS64 P1, [R3+URZ], R0 ;  /* 0x00000000030095a7 */ /* 0x000ea4000802007f */
[----:B--2---:R-:W-:Y:S05]  /*7e10*/  @!P1 BRA `(.L_x_21) ;  /* 0xfffffffc00f09947 */ /* 0x004fea000383ffff */
[----:B------:R-:W-:Y:S05]  /*7e20*/  BRA `(.L_x_20) ;  /* 0xffffff9800587947 */ /* 0x000fea000383ffff */
.L_x_26:
[----:B-1----:R1:W2:Y:S02]  /*7e30*/  SYNCS.PHASECHK.TRANS64.TRYWAIT P1, [R5+URZ], R4 ;  /* 0x00000004050075a7 */ /* 0x0022a4000802017f */
[----:B--2---:R-:W-:Y:S05]  /*7e40*/  @!P1 NANOSLEEP.SYNCS 0x989680 ;  /* 0x009896800000995d */ /* 0x004fea0003900000 */
[----:B------:R-:W2:Y:S02]  /*7e50*/  @!P1 SYNCS.PHASECHK.TRANS64 P1, [R5+URZ], R4 ;  /* 0x00000004050095a7 */ /* 0x000ea4000802007f */
[----:B--2---:R-:W-:Y:S05]  /*7e60*/  @!P1 BRA `(.L_x_26) ;  /* 0xfffffffc00f09947 */ /* 0x004fea000383ffff */
[----:B------:R-:W-:Y:S05]  /*7e70*/  BRA `(.L_x_25) ;  /* 0xffffff9c00347947 */ /* 0x000fea000383ffff */
.L_x_167:
[----:B------:R-:W-:Y:S01]  /*7e80*/  BSSY B1, `(.L_x_185) ;  /* 0x0000006000017945 */ /* 0x000fe20003800000 */
[----:B------:R-:W-:-:S07]  /*7e90*/  IMAD.MOV.U32 R15, RZ, RZ, -0x1 ;  /* 0xffffffffff0f7424 */ /* 0x000fce00078e00ff */
[----:B------:R-:W-:Y:S05]  /*7ea0*/  WARPSYNC.COLLECTIVE R15, `(.L_x_186) ;  /* 0x000000000f0c7348 */ /* 0x000fea0003c00000 */
[----:B------:R-:W-:Y:S02]  /*7eb0*/  ELECT P6, UR62, PT ;  /* 0x00000000003e782f */ /* 0x000fe400038c0000 */
[----:B------:R-:W-:Y:S01]  /*7ec0*/  MOV R14, UR62 ;  /* 0x0000003e000e7c02 */ /* 0x000fe20008000f00 */
[----:B------:R-:W-:Y:S10]  /*7ed0*/  ENDCOLLECTIVE ;  /* 0x000000000000791b */ /* 0x000ff40003800000 */
.L_x_186:
[----:B------:R-:W-:Y:S05]  /*7ee0*/  BSYNC B1 ;  /* 0x0000000000017941 */ /* 0x000fea0003800000 */
.L_x_185:
[----:B------:R-:W-:Y:S05]  /*7ef0*/  BRA `(.L_x_187) ;  /* 0xfffffff000547947 */ /* 0x000fea000383ffff */
.L_x_170:
[----:B0-----:R0:W1:Y:S02]  /*7f00*/  SYNCS.PHASECHK.TRANS64.TRYWAIT P0, [R21+URZ+0x18], R12 ;  /* 0x0000180c150075a7 */ /* 0x001064000800017f */
[----:B-1----:R-:W-:Y:S05]  /*7f10*/  @!P0 NANOSLEEP.SYNCS 0x989680 ;  /* 0x009896800000895d */ /* 0x002fea0003900000 */
[----:B------:R-:W1:Y:S02]  /*7f20*/  @!P0 SYNCS.PHASECHK.TRANS64 P0, [R21+URZ+0x18], R12 ;  /* 0x0000180c150085a7 */ /* 0x000e64000800007f */
[----:B-1----:R-:W-:Y:S05]  /*7f30*/  @!P0 BRA `(.L_x_170) ;  /* 0xfffffffc00f08947 */ /* 0x002fea000383ffff */
[----:B------:R-:W-:Y:S05]  /*7f40*/  BRA `(.L_x_188) ;  /* 0xfffffff000907947 */ /* 0x000fea000383ffff */
.L_x_178:
[----:B------:R-:W-:Y:S01]  /*7f50*/  BSSY B0, `(.L_x_189) ;  /* 0x0000006000007945 */ /* 0x000fe20003800000 */
[----:B------:R-:W-:-:S07]  /*7f60*/  IMAD.MOV.U32 R15, RZ, RZ, -0x1 ;  /* 0xffffffffff0f7424 */ /* 0x000fce00078e00ff */
[----:B------:R-:W-:Y:S05]  /*7f70*/  WARPSYNC.COLLECTIVE R15, `(.L_x_190) ;  /* 0x000000000f0c7348 */ /* 0x000fea0003c00000 */
[----:B------:R-:W-:Y:S02]  /*7f80*/  ELECT P6, UR62, PT ;  /* 0x00000000003e782f */ /* 0x000fe400038c0000 */
[----:B------:R-:W-:Y:S01]  /*7f90*/  MOV R14, UR62 ;  /* 0x0000003e000e7c02 */ /* 0x000fe20008000f00 */
[----:B------:R-:W-:Y:S10]  /*7fa0*/  ENDCOLLECTIVE ;  /* 0x000000000000791b */ /* 0x000ff40003800000 */
.L_x_190:
[----:B------:R-:W-:Y:S05]  /*7fb0*/  BSYNC B0 ;  /* 0x0000000000007941 */ /* 0x000fea0003800000 */
.L_x_189:
[----:B------:R-:W-:Y:S05]  /*7fc0*/  BRA `(.L_x_191) ;  /* 0xfffffff800f47947 */ /* 0x000fea000383ffff */
.L_x_182:
[----:B0-----:R0:W1:Y:S02]  /*7fd0*/  SYNCS.PHASECHK.TRANS64.TRYWAIT P0, [R7+URZ], R4 ;  /* 0x00000004070075a7 */ /* 0x001064000800017f */
[----:B-1----:R-:W-:Y:S05]  /*7fe0*/  @!P0 NANOSLEEP.SYNCS 0x989680 ;  /* 0x009896800000895d */ /* 0x002fea0003900000 */
[----:B------:R-:W1:Y:S02]  /*7ff0*/  @!P0 SYNCS.PHASECHK.TRANS64 P0, [R7+URZ], R4 ;  /* 0x00000004070085a7 */ /* 0x000e64000800007f */
[----:B-1----:R-:W-:Y:S05]  /*8000*/  @!P0 BRA `(.L_x_182) ;  /* 0xfffffffc00f08947 */ /* 0x002fea000383ffff */
[----:B------:R-:W-:Y:S05]  /*8010*/  BRA `(.L_x_192) ;  /* 0xfffffffc00347947 */ /* 0x000fea000383ffff */
.L_x_183:
[----:B0-----:R0:W1:Y:S02]  /*8020*/  SYNCS.PHASECHK.TRANS64.TRYWAIT P0, [R6+URZ], R5 ;  /* 0x00000005060075a7 */ /* 0x001064000800017f */
[----:B-1----:R-:W-:Y:S05]  /*8030*/  @!P0 NANOSLEEP.SYNCS 0x989680 ;  /* 0x009896800000895d */ /* 0x002fea0003900000 */
[----:B------:R-:W1:Y:S02]  /*8040*/  @!P0 SYNCS.PHASECHK.TRANS64 P0, [R6+URZ], R5 ;  /* 0x00000005060085a7 */ /* 0x000e64000800007f */
[----:B-1----:R-:W-:Y:S05]  /*8050*/  @!P0 BRA `(.L_x_183) ;  /* 0xfffffffc00f08947 */ /* 0x002fea000383ffff */
[----:B------:R-:W-:Y:S05]  /*8060*/  BRA `(.L_x_193) ;  /* 0xfffffffc003c7947 */ /* 0x000fea000383ffff */
.L_x_194:
[----:B------:R-:W-:-:S00]  /*8070*/  BRA `(.L_x_194) ;  /* 0xfffffffc00fc7947 */ /* 0x000fc0000383ffff */
[----:B------:R-:W-:-:S00]  /*8080*/  NOP ;  /* 0x0000000000007918 */ /* 0x000fc00000000000 */
[----:B------:R-:W-:-:S00]  /*8090*/  NOP ;  /* 0x0000000000007918 */ /* 0x000fc00000000000 */
[----:B------:R-:W-:-:S00]  /*80a0*/  NOP ;  /* 0x0000000000007918 */ /* 0x000fc00000000000 */
[----:B------:R-:W-:-:S00]  /*80b0*/  NOP ;  /* 0x0000000000007918 */ /* 0x000fc00000000000 */
[----:B------:R-:W-:-:S00]  /*80c0*/  NOP ;  /* 0x0000000000007918 */ /* 0x000fc00000000000 */
[----:B------:R-:W-:-:S00]  /*80d0*/  NOP ;  /* 0x0000000000007918 */ /* 0x000fc00000000000 */
[----:B------:R-:W-:-:S00]  /*80e0*/  NOP ;  /* 0x0000000000007918 */ /* 0x000fc00000000000 */
[----:B------:R-:W-:-:S00]  /*80f0*/  NOP ;  /* 0x0000000000007918 */ /* 0x000fc00000000000 */
.L_x_195:


//--------------------- .nv.global.init           --------------------------
	.section	.nv.global.init,"aw",@progbits
.nv.global.init:
	.type		$str$22,@object
	.size		$str$22,($str$23 - $str$22)
$str$22:
        /*0000*/ 	.byte	0x6b, 0x5f, 0x74, 0x69, 0x6c, 0x65, 0x5f, 0x63, 0x6f, 0x75, 0x6e, 0x74, 0x20, 0x3e, 0x3d, 0x20
        /*0010*/ 	.byte	0x31, 0x00
	.type		$str$23,@object
	.size		$str$23,(__unnamed_1 - $str$23)
$str$23:
        /*0012*/ 	.byte	0x2f, 0x74, 0x6d, 0x70, 0x2f, 0x63, 0x75, 0x74, 0x6c, 0x61, 0x73, 0x73, 0x5f, 0x73, 0x77, 0x65
        /*0022*/ 	.byte	0x65, 0x70, 0x5f, 0x73, 0x72, 0x63, 0x2f, 0x69, 0x6e, 0x63, 0x6c, 0x75, 0x64, 0x65, 0x2f, 0x63
        /*0032*/ 	.byte	0x75, 0x74, 0x6c, 0x61, 0x73, 0x73, 0x2f, 0x67, 0x65, 0x6d, 0x6d, 0x2f, 0x63, 0x6f, 0x6c, 0x6c
        /*0042*/ 	.byte	0x65, 0x63, 0x74, 0x69, 0x76, 0x65, 0x2f, 0x73, 0x6d, 0x39, 0x30, 0x5f, 0x6d, 0x6d, 0x61, 0x5f
        /*0052*/ 	.byte	0x74, 0x6d, 0x61, 0x5f, 0x67, 0x6d, 0x6d, 0x61, 0x5f, 0x73, 0x73, 0x5f, 0x77, 0x61, 0x72, 0x70
        /*0062*/ 	.byte	0x73, 0x70, 0x65, 0x63, 0x69, 0x61, 0x6c, 0x69, 0x7a, 0x65, 0x64, 0x2e, 0x68, 0x70, 0x70, 0x00
	.type		__unnamed_1,@object
	.size		__unnamed_1,(.L_0 - __unnamed_1)
__unnamed_1:
        /*0072*/ 	.byte	0x76, 0x6f, 0x69, 0x64, 0x20, 0x63, 0x75, 0x74, 0x6c, 0x61, 0x73, 0x73, 0x3a, 0x3a, 0x67, 0x65
        /* <DEDUP_REMOVED lines=181> */
        /*0bd2*/ 	.byte	0x64, 0x65, 0x6e, 0x74, 0x69, 0x74, 0x79, 0x5d, 0x00
.L_0:


//--------------------- .nv.shared._ZN7cutlass13device_kernelINS_4gemm6kernel13GemmUniversalIN4cute5tupleIJiiiiEEENS1_10collective13CollectiveMmaINS1_34MainloopSm90TmaGmmaWarpSpecializedILi3ENS5_IJNS4_1CILi2EEESB_NSA_ILi1EEEEEENS1_35KernelTmaWarpSpecializedCooperativeEEENS5_IJNSA_ILi128EEESG_NSA_ILi64EEEEEENS_10bfloat16_tENS5_IJlSC_lEEESJ_SK_NS4_8TiledMMAINS4_8MMA_AtomIJNS4_4SM904GMMA28MMA_64x128x16_F32BF16BF16_SSILNSO_5MajorE0ELSQ_0ELNSO_7ScaleInE1ELSR_1EEEEEENS4_6LayoutINS5_IJSB_SC_SC_EEENS5_IJSC_NSA_ILi0EEESW_EEEEENS5_IJNS4_10UnderscoreESZ_SZ_EEEEENS4_23SM90_TMA_LOAD_MULTICASTENS4_14ComposedLayoutINS4_7SwizzleILi3ELi4ELi3EEENS4_18smem_ptr_flag_bitsILi16EEENSU_INS5_IJNSA_ILi8EEESH_EEENS5_IJSH_SC_EEEEEEEvNS4_8identityES12_S1C_vS1D_EENS_8epilogue10collective6detail29Sm90TmaWarpSpecializedAdapterINS1G_15DefaultEpilogueISJ_SK_SK_NS1F_6thread17LinearCombinationISJ_Li1EffLNS1K_9ScaleType4KindE0ELNS_15FloatRoundStyleE2ESJ_EENS1_15EpilogueDefaultEEEEEvvEEEEvNT_6ParamsE --------------------------
	.section	.nv.shared._ZN7cutlass13device_kernelINS_4gemm6kernel13GemmUniversalIN4cute5tupleIJiiiiEEENS1_10collective13CollectiveMmaINS1_34MainloopSm90TmaGmmaWarpSpecializedILi3ENS5_IJNS4_1CILi2EEESB_NSA_ILi1EEEEEENS1_35KernelTmaWarpSpecializedCooperativeEEENS5_IJNSA_ILi128EEESG_NSA_ILi64EEEEEENS_10bfloat16_tENS5_IJlSC_lEEESJ_SK_NS4_8TiledMMAINS4_8MMA_AtomIJNS4_4SM904GMMA28MMA_64x128x16_F32BF16BF16_SSILNSO_5MajorE0ELSQ_0ELNSO_7ScaleInE1ELSR_1EEEEEENS4_6LayoutINS5_IJSB_SC_SC_EEENS5_IJSC_NSA_ILi0EEESW_EEEEENS5_IJNS4_10UnderscoreESZ_SZ_EEEEENS4_23SM90_TMA_LOAD_MULTICASTENS4_14ComposedLayoutINS4_7SwizzleILi3ELi4ELi3EEENS4_18smem_ptr_flag_bitsILi16EEENSU_INS5_IJNSA_ILi8EEESH_EEENS5_IJSH_SC_EEEEEEEvNS4_8identityES12_S1C_vS1D_EENS_8epilogue10collective6detail29Sm90TmaWarpSpecializedAdapterINS1G_15DefaultEpilogueISJ_SK_SK_NS1F_6thread17LinearCombinationISJ_Li1EffLNS1K_9ScaleType4KindE0ELNS_15FloatRoundStyleE2ESJ_EENS1_15EpilogueDefaultEEEEEvvEEEEvNT_6ParamsE,"aw",@nobits
	.sectionflags	@""
	.align	16
	.zero		1024


//--------------------- .nv.shared.reserved.0     --------------------------
	.section	.nv.shared.reserved.0,"aw",@nobits
	.weak		__nv_reservedSMEM_offset_0_alias
	.size		__nv_reservedSMEM_offset_0_alias, 0, 0
	.other		__nv_reservedSMEM_offset_0_alias,@"STO_CUDA_RESERVED_SHARED STV_DEFAULT"
__nv_reservedSMEM_offset_0_alias:
	.zero		0


//--------------------- .nv.global                --------------------------
	.section	.nv.global,"aw",@nobits
.nv.global:
	.type		_ZN39_INTERNAL_182af36b_4_k_cu_ded359dc_36094cute1_E,@object
	.size		_ZN39_INTERNAL_182af36b_4_k_cu_ded359dc_36094cute1_E,(_ZN39_INTERNAL_182af36b_4_k_cu_ded359dc_36094cuda3std3__45__cpo6cbeginE - _ZN39_INTERNAL_182af36b_4_k_cu_ded359dc_36094cute1_E)
_ZN39_INTERNAL_182af36b_4_k_cu_ded359dc_36094cute1_E:
	.zero		1
	.type		_ZN39_INTERNAL_182af36b_4_k_cu_ded359dc_36094cuda3std3__45__cpo6cbeginE,@object
	.size		_ZN39_INTERNAL_182af36b_4_k_cu_ded359dc_36094cuda3std3__45__cpo6cbeginE,(_ZN39_INTERNAL_182af36b_4_k_cu_ded359dc_36094cuda3std3__48in_placeE - _ZN39_INTERNAL_182af36b_4_k_cu_ded359dc_36094cuda3std3__45__cpo6cbeginE)
_ZN39_INTERNAL_182af36b_4_k_cu_ded359dc_36094cuda3std3__45__cpo6cbeginE:
	.zero		1
	.type		_ZN39_INTERNAL_182af36b_4_k_cu_ded359dc_36094cuda3std3__48in_placeE,@object
	.size		_ZN39_INTERNAL_182af36b_4_k_cu_ded359dc_36094cuda3std3__48in_placeE,(_ZN39_INTERNAL_182af36b_4_k_cu_ded359dc_36094cuda3std6ranges3__45__cpo9iter_moveE - _ZN39_INTERNAL_182af36b_4_k_cu_ded359dc_36094cuda3std3__48in_placeE)
_ZN39_INTERNAL_182af36b_4_k_cu_ded359dc_36094cuda3std3__48in_placeE:
	.zero		1
	.type		_ZN39_INTERNAL_182af36b_4_k_cu_ded359dc_36094cuda3std6ranges3__45__cpo9iter_moveE,@object
	.size		_ZN39_INTERNAL_182af36b_4_k_cu_ded359dc_36094cuda3std6ranges3__45__cpo9iter_moveE,(_ZN39_INTERNAL_182af36b_4_k_cu_ded359dc_36094cuda3std3__45__cpo5beginE - _ZN39_INTERNAL_182af36b_4_k_cu_ded359dc_36094cuda3std6ranges3__45__cpo9iter_moveE)
_ZN39_INTERNAL_182af36b_4_k_cu_ded359dc_36094cuda3std6ranges3__45__cpo9iter_moveE:
	.zero		1
	.type		_ZN39_INTERNAL_182af36b_4_k_cu_ded359dc_36094cuda3std3__45__cpo5beginE,@object
	.size		_ZN39_INTERNAL_182af36b_4_k_cu_ded359dc_36094cuda3std3__45__cpo5beginE,(_ZN39_INTERNAL_182af36b_4_k_cu_ded359dc_36094cuda3std3__441_GLOBAL__N__182af36b_4_k_cu_ded359dc_36096ignoreE - _ZN39_INTERNAL_182af36b_4_k_cu_ded359dc_36094cuda3std3__45__cpo5beginE)
_ZN39_INTERNAL_182af36b_4_k_cu_ded359dc_36094cuda3std3__45__cpo5beginE:
	.zero		1
	.type		_ZN39_INTERNAL_182af36b_4_k_cu_ded359dc_36094cuda3std3__441_GLOBAL__N__182af36b_4_k_cu_ded359dc_36096ignoreE,@object
	.size		_ZN39_INTERNAL_182af36b_4_k_cu_ded359dc_36094cuda3std3__441_GLOBAL__N__182af36b_4_k_cu_ded359dc_36096ignoreE,(_ZN39_INTERNAL_182af36b_4_k_cu_ded359dc_36094cute7productE - _ZN39_INTERNAL_182af36b_4_k_cu_ded359dc_36094cuda3std3__441_GLOBAL__N__182af36b_4_k_cu_ded359dc_36096ignoreE)
_ZN39_INTERNAL_182af36b_4_k_cu_ded359dc_36094cuda3std3__441_GLOBAL__N__182af36b_4_k_cu_ded359dc_36096ignoreE:
	.zero		1
	.type		_ZN39_INTERNAL_182af36b_4_k_cu_ded359dc_36094cute7productE,@object
	.size		_ZN39_INTERNAL_182af36b_4_k_cu_ded359dc_36094cute7productE,(_ZN39_INTERNAL_182af36b_4_k_cu_ded359dc_36094cuda3std3__45__cpo3endE - _ZN39_INTERNAL_182af36b_4_k_cu_ded359dc_36094cute7productE)
_ZN39_INTERNAL_182af36b_4_k_cu_ded359dc_36094cute7productE:
	.zero		1
	.type		_ZN39_INTERNAL_182af36b_4_k_cu_ded359dc_36094cuda3std3__45__cpo3endE,@object
	.size		_ZN39_INTERNAL_182af36b_4_k_cu_ded359dc_36094cuda3std3__45__cpo3endE,(_ZN39_INTERNAL_182af36b_4_k_cu_ded359dc_36094cuda3std3__419piecewise_constructE - _ZN39_INTERNAL_182af36b_4_k_cu_ded359dc_36094cuda3std3__45__cpo3endE)
_ZN39_INTERNAL_182af36b_4_k_cu_ded359dc_36094cuda3std3__45__cpo3endE:
	.zero		1
	.type		_ZN39_INTERNAL_182af36b_4_k_cu_ded359dc_36094cuda3std3__419piecewise_constructE,@object
	.size		_ZN39_INTERNAL_182af36b_4_k_cu_ded359dc_36094cuda3std3__419piecewise_constructE,(_ZN39_INTERNAL_182af36b_4_k_cu_ded359dc_36094cuda3std3__45__cpo4cendE - _ZN39_INTERNAL_182af36b_4_k_cu_ded359dc_36094cuda3std3__419piecewise_constructE)
_ZN39_INTERNAL_182af36b_4_k_cu_ded359dc_36094cuda3std3__419piecewise_constructE:
	.zero		1
	.type		_ZN39_INTERNAL_182af36b_4_k_cu_ded359dc_36094cuda3std3__45__cpo4cendE,@object
	.size		_ZN39_INTERNAL_182af36b_4_k_cu_ded359dc_36094cuda3std3__45__cpo4cendE,(_ZN39_INTERNAL_182af36b_4_k_cu_ded359dc_36094cuda3std6ranges3__45__cpo4swapE - _ZN39_INTERNAL_182af36b_4_k_cu_ded359dc_36094cuda3std3__45__cpo4cendE)
_ZN39_INTERNAL_182af36b_4_k_cu_ded359dc_36094cuda3std3__45__cpo4cendE:
	.zero		1
	.type		_ZN39_INTERNAL_182af36b_4_k_cu_ded359dc_36094cuda3std6ranges3__45__cpo4swapE,@object
	.size		_ZN39_INTERNAL_182af36b_4_k_cu_ded359dc_36094cuda3std6ranges3__45__cpo4swapE,(.L_8 - _ZN39_INTERNAL_182af36b_4_k_cu_ded359dc_36094cuda3std6ranges3__45__cpo4swapE)
_ZN39_INTERNAL_182af36b_4_k_cu_ded359dc_36094cuda3std6ranges3__45__cpo4swapE:
	.zero		1
.L_8:


//--------------------- .nv.constant0._ZN7cutlass13device_kernelINS_4gemm6kernel13GemmUniversalIN4cute5tupleIJiiiiEEENS1_10collective13CollectiveMmaINS1_34MainloopSm90TmaGmmaWarpSpecializedILi3ENS5_IJNS4_1CILi2EEESB_NSA_ILi1EEEEEENS1_35KernelTmaWarpSpecializedCooperativeEEENS5_IJNSA_ILi128EEESG_NSA_ILi64EEEEEENS_10bfloat16_tENS5_IJlSC_lEEESJ_SK_NS4_8TiledMMAINS4_8MMA_AtomIJNS4_4SM904GMMA28MMA_64x128x16_F32BF16BF16_SSILNSO_5MajorE0ELSQ_0ELNSO_7ScaleInE1ELSR_1EEEEEENS4_6LayoutINS5_IJSB_SC_SC_EEENS5_IJSC_NSA_ILi0EEESW_EEEEENS5_IJNS4_10UnderscoreESZ_SZ_EEEEENS4_23SM90_TMA_LOAD_MULTICASTENS4_14ComposedLayoutINS4_7SwizzleILi3ELi4ELi3EEENS4_18smem_ptr_flag_bitsILi16EEENSU_INS5_IJNSA_ILi8EEESH_EEENS5_IJSH_SC_EEEEEEEvNS4_8identityES12_S1C_vS1D_EENS_8epilogue10collective6detail29Sm90TmaWarpSpecializedAdapterINS1G_15DefaultEpilogueISJ_SK_SK_NS1F_6thread17LinearCombinationISJ_Li1EffLNS1K_9ScaleType4KindE0ELNS_15FloatRoundStyleE2ESJ_EENS1_15EpilogueDefaultEEEEEvvEEEEvNT_6ParamsE --------------------------
	.section	.nv.constant0._ZN7cutlass13device_kernelINS_4gemm6kernel13GemmUniversalIN4cute5tupleIJiiiiEEENS1_10collective13CollectiveMmaINS1_34MainloopSm90TmaGmmaWarpSpecializedILi3ENS5_IJNS4_1CILi2EEESB_NSA_ILi1EEEEEENS1_35KernelTmaWarpSpecializedCooperativeEEENS5_IJNSA_ILi128EEESG_NSA_ILi64EEEEEENS_10bfloat16_tENS5_IJlSC_lEEESJ_SK_NS4_8TiledMMAINS4_8MMA_AtomIJNS4_4SM904GMMA28MMA_64x128x16_F32BF16BF16_SSILNSO_5MajorE0ELSQ_0ELNSO_7ScaleInE1ELSR_1EEEEEENS4_6LayoutINS5_IJSB_SC_SC_EEENS5_IJSC_NSA_ILi0EEESW_EEEEENS5_IJNS4_10UnderscoreESZ_SZ_EEEEENS4_23SM90_TMA_LOAD_MULTICASTENS4_14ComposedLayoutINS4_7SwizzleILi3ELi4ELi3EEENS4_18smem_ptr_flag_bitsILi16EEENSU_INS5_IJNSA_ILi8EEESH_EEENS5_IJSH_SC_EEEEEEEvNS4_8identityES12_S1C_vS1D_EENS_8epilogue10collective6detail29Sm90TmaWarpSpecializedAdapterINS1G_15DefaultEpilogueISJ_SK_SK_NS1F_6thread17LinearCombinationISJ_Li1EffLNS1K_9ScaleType4KindE0ELNS_15FloatRoundStyleE2ESJ_EENS1_15EpilogueDefaultEEEEEvvEEEEvNT_6ParamsE,"a",@progbits
	.sectionflags	@""
	.align	4
.nv.constant0._ZN7cutlass13device_kernelINS_4gemm6kernel13GemmUniversalIN4cute5tupleIJiiiiEEENS1_10collective13CollectiveMmaINS1_34MainloopSm90TmaGmmaWarpSpecializedILi3ENS5_IJNS4_1CILi2EEESB_NSA_ILi1EEEEEENS1_35KernelTmaWarpSpecializedCooperativeEEENS5_IJNSA_ILi128EEESG_NSA_ILi64EEEEEENS_10bfloat16_tENS5_IJlSC_lEEESJ_SK_NS4_8TiledMMAINS4_8MMA_AtomIJNS4_4SM904GMMA28MMA_64x128x16_F32BF16BF16_SSILNSO_5MajorE0ELSQ_0ELNSO_7ScaleInE1ELSR_1EEEEEENS4_6LayoutINS5_IJSB_SC_SC_EEENS5_IJSC_NSA_ILi0EEESW_EEEEENS5_IJNS4_10UnderscoreESZ_SZ_EEEEENS4_23SM90_TMA_LOAD_MULTICASTENS4_14ComposedLayoutINS4_7SwizzleILi3ELi4ELi3EEENS4_18smem_ptr_flag_bitsILi16EEENSU_INS5_IJNSA_ILi8EEESH_EEENS5_IJSH_SC_EEEEEEEvNS4_8identityES12_S1C_vS1D_EENS_8epilogue10collective6detail29Sm90TmaWarpSpecializedAdapterINS1G_15DefaultEpilogueISJ_SK_SK_NS1F_6thread17LinearCombinationISJ_Li1EffLNS1K_9ScaleType4KindE0ELNS_15FloatRoundStyleE2ESJ_EENS1_15EpilogueDefaultEEEEEvvEEEEvNT_6ParamsE:
	.zero		1664


//--------------------- SYMBOLS --------------------------

	.type		.nv.reservedSmem.offset0,@object
	.size		.nv.reservedSmem.offset0,0x4
	.type		__assertfail,@function
